//
// Generated by NVIDIA NVVM Compiler
//
// Compiler Build ID: CL-36424714
// Cuda compilation tools, release 13.0, V13.0.88
// Based on NVVM 20.0.0
//

.version 9.0
.target sm_100
.address_size 64

	// .globl	_Z9GillespiePiiPfiS_ffi
.extern .func  (.param .b64 func_retval0) malloc
(
	.param .b64 malloc_param_0
)
;
.func  (.param .b64 func_retval0) __internal_accurate_pow
(
	.param .b64 __internal_accurate_pow_param_0,
	.param .b64 __internal_accurate_pow_param_1
)
;
.global .align 4 .b8 precalc_xorwow_matrix[102400];
.global .align 4 .b8 precalc_xorwow_offset_matrix[102400];
.global .align 4 .b8 mrg32k3aM1[2304];
.global .align 4 .b8 mrg32k3aM2[2304];
.global .align 4 .b8 mrg32k3aM1SubSeq[2016];
.global .align 4 .b8 mrg32k3aM2SubSeq[2016];
.global .align 4 .b8 mrg32k3aM1Seq[2304];
.global .align 4 .b8 mrg32k3aM2Seq[2304];
.const .align 8 .b8 __cr_lgamma_table[72];

.visible .entry _Z9GillespiePiiPfiS_ffi(
	.param .u64 .ptr .align 1 _Z9GillespiePiiPfiS_ffi_param_0,
	.param .u32 _Z9GillespiePiiPfiS_ffi_param_1,
	.param .u64 .ptr .align 1 _Z9GillespiePiiPfiS_ffi_param_2,
	.param .u32 _Z9GillespiePiiPfiS_ffi_param_3,
	.param .u64 .ptr .align 1 _Z9GillespiePiiPfiS_ffi_param_4,
	.param .f32 _Z9GillespiePiiPfiS_ffi_param_5,
	.param .f32 _Z9GillespiePiiPfiS_ffi_param_6,
	.param .u32 _Z9GillespiePiiPfiS_ffi_param_7
)
{
	.local .align 8 .b8 	__local_depot0[48];
	.reg .b64 	%SP;
	.reg .b64 	%SPL;
	.reg .pred 	%p<186>;
	.reg .b16 	%rs<54>;
	.reg .b32 	%r<1471>;
	.reg .b32 	%f<209>;
	.reg .b64 	%rd<134>;
	.reg .b64 	%fd<99>;

	mov.u64 	%SPL, __local_depot0;
	ld.param.u64 	%rd35, [_Z9GillespiePiiPfiS_ffi_param_0];
	ld.param.u32 	%r630, [_Z9GillespiePiiPfiS_ffi_param_1];
	ld.param.u64 	%rd36, [_Z9GillespiePiiPfiS_ffi_param_2];
	ld.param.u32 	%r631, [_Z9GillespiePiiPfiS_ffi_param_3];
	ld.param.u64 	%rd37, [_Z9GillespiePiiPfiS_ffi_param_4];
	ld.param.f32 	%f189, [_Z9GillespiePiiPfiS_ffi_param_5];
	ld.param.u32 	%r632, [_Z9GillespiePiiPfiS_ffi_param_7];
	cvta.to.global.u64 	%rd1, %rd36;
	cvta.to.global.u64 	%rd2, %rd35;
	cvta.to.global.u64 	%rd3, %rd37;
	add.u64 	%rd4, %SPL, 0;
	mul.wide.s32 	%rd39, %r631, 4;
	{ // callseq 0, 0
	.param .b64 param0;
	st.param.b64 	[param0], %rd39;
	.param .b64 retval0;
	call.uni (retval0), 
	malloc, 
	(
	param0
	);
	ld.param.b64 	%rd40, [retval0];
	} // callseq 0
	// begin inline asm
	mov.u64 	%rd34, %clock64;
	// end inline asm
	mov.u32 	%r1, %tid.x;
	cvt.u32.u64 	%r633, %rd34;
	xor.b32  	%r634, %r633, -1429050551;
	mul.lo.s32 	%r635, %r634, 1099087573;
	{ .reg .b32 tmp; mov.b64 {tmp, %r636}, %rd34; }
	xor.b32  	%r637, %r636, -136515619;
	mul.lo.s32 	%r638, %r637, -1703105765;
	add.s32 	%r639, %r635, %r638;
	add.s32 	%r1448, %r639, 6615241;
	add.s32 	%r1178, %r635, 123456789;
	st.local.v2.u32 	[%rd4], {%r1448, %r1178};
	xor.b32  	%r1177, %r635, 362436069;
	add.s32 	%r1176, %r638, 521288629;
	st.local.v2.u32 	[%rd4+8], {%r1177, %r1176};
	xor.b32  	%r1175, %r638, 88675123;
	add.s32 	%r1174, %r635, 5783321;
	st.local.v2.u32 	[%rd4+16], {%r1175, %r1174};
	setp.eq.s32 	%p1, %r1, 0;
	@%p1 bra 	$L__BB0_115;
	cvt.u64.u32 	%rd131, %r1;
	mov.b32 	%r1161, 0;
$L__BB0_2:
	mov.u64 	%rd7, %rd131;
	and.b64  	%rd8, %rd7, 3;
	setp.eq.s64 	%p2, %rd8, 0;
	@%p2 bra 	$L__BB0_114;
	mul.wide.u32 	%rd41, %r1161, 3200;
	mov.u64 	%rd42, precalc_xorwow_matrix;
	add.s64 	%rd9, %rd42, %rd41;
	mov.b32 	%r1174, 0;
	mov.u32 	%r1175, %r1174;
	mov.u32 	%r1176, %r1174;
	mov.u32 	%r1177, %r1174;
	mov.u32 	%r1178, %r1174;
	mov.u32 	%r1167, %r1174;
$L__BB0_4:
	mul.wide.u32 	%rd43, %r1167, 4;
	add.s64 	%rd44, %rd4, %rd43;
	ld.local.u32 	%r20, [%rd44+4];
	shl.b32 	%r21, %r1167, 5;
	mov.b32 	%r1173, 0;
$L__BB0_5:
	.pragma "nounroll";
	shr.u32 	%r643, %r20, %r1173;
	and.b32  	%r644, %r643, 1;
	setp.eq.b32 	%p3, %r644, 1;
	not.pred 	%p4, %p3;
	add.s32 	%r645, %r21, %r1173;
	mul.lo.s32 	%r646, %r645, 5;
	mul.wide.u32 	%rd45, %r646, 4;
	add.s64 	%rd10, %rd9, %rd45;
	@%p4 bra 	$L__BB0_7;
	ld.global.u32 	%r647, [%rd10];
	xor.b32  	%r1178, %r1178, %r647;
	ld.global.u32 	%r648, [%rd10+4];
	xor.b32  	%r1177, %r1177, %r648;
	ld.global.u32 	%r649, [%rd10+8];
	xor.b32  	%r1176, %r1176, %r649;
	ld.global.u32 	%r650, [%rd10+12];
	xor.b32  	%r1175, %r1175, %r650;
	ld.global.u32 	%r651, [%rd10+16];
	xor.b32  	%r1174, %r1174, %r651;
$L__BB0_7:
	and.b32  	%r653, %r643, 2;
	setp.eq.s32 	%p5, %r653, 0;
	@%p5 bra 	$L__BB0_9;
	ld.global.u32 	%r654, [%rd10+20];
	xor.b32  	%r1178, %r1178, %r654;
	ld.global.u32 	%r655, [%rd10+24];
	xor.b32  	%r1177, %r1177, %r655;
	ld.global.u32 	%r656, [%rd10+28];
	xor.b32  	%r1176, %r1176, %r656;
	ld.global.u32 	%r657, [%rd10+32];
	xor.b32  	%r1175, %r1175, %r657;
	ld.global.u32 	%r658, [%rd10+36];
	xor.b32  	%r1174, %r1174, %r658;
$L__BB0_9:
	and.b32  	%r660, %r643, 4;
	setp.eq.s32 	%p6, %r660, 0;
	@%p6 bra 	$L__BB0_11;
	ld.global.u32 	%r661, [%rd10+40];
	xor.b32  	%r1178, %r1178, %r661;
	ld.global.u32 	%r662, [%rd10+44];
	xor.b32  	%r1177, %r1177, %r662;
	ld.global.u32 	%r663, [%rd10+48];
	xor.b32  	%r1176, %r1176, %r663;
	ld.global.u32 	%r664, [%rd10+52];
	xor.b32  	%r1175, %r1175, %r664;
	ld.global.u32 	%r665, [%rd10+56];
	xor.b32  	%r1174, %r1174, %r665;
$L__BB0_11:
	and.b32  	%r667, %r643, 8;
	setp.eq.s32 	%p7, %r667, 0;
	@%p7 bra 	$L__BB0_13;
	ld.global.u32 	%r668, [%rd10+60];
	xor.b32  	%r1178, %r1178, %r668;
	ld.global.u32 	%r669, [%rd10+64];
	xor.b32  	%r1177, %r1177, %r669;
	ld.global.u32 	%r670, [%rd10+68];
	xor.b32  	%r1176, %r1176, %r670;
	ld.global.u32 	%r671, [%rd10+72];
	xor.b32  	%r1175, %r1175, %r671;
	ld.global.u32 	%r672, [%rd10+76];
	xor.b32  	%r1174, %r1174, %r672;
$L__BB0_13:
	and.b32  	%r674, %r643, 16;
	setp.eq.s32 	%p8, %r674, 0;
	@%p8 bra 	$L__BB0_15;
	ld.global.u32 	%r675, [%rd10+80];
	xor.b32  	%r1178, %r1178, %r675;
	ld.global.u32 	%r676, [%rd10+84];
	xor.b32  	%r1177, %r1177, %r676;
	ld.global.u32 	%r677, [%rd10+88];
	xor.b32  	%r1176, %r1176, %r677;
	ld.global.u32 	%r678, [%rd10+92];
	xor.b32  	%r1175, %r1175, %r678;
	ld.global.u32 	%r679, [%rd10+96];
	xor.b32  	%r1174, %r1174, %r679;
$L__BB0_15:
	and.b32  	%r681, %r643, 32;
	setp.eq.s32 	%p9, %r681, 0;
	@%p9 bra 	$L__BB0_17;
	ld.global.u32 	%r682, [%rd10+100];
	xor.b32  	%r1178, %r1178, %r682;
	ld.global.u32 	%r683, [%rd10+104];
	xor.b32  	%r1177, %r1177, %r683;
	ld.global.u32 	%r684, [%rd10+108];
	xor.b32  	%r1176, %r1176, %r684;
	ld.global.u32 	%r685, [%rd10+112];
	xor.b32  	%r1175, %r1175, %r685;
	ld.global.u32 	%r686, [%rd10+116];
	xor.b32  	%r1174, %r1174, %r686;
$L__BB0_17:
	and.b32  	%r688, %r643, 64;
	setp.eq.s32 	%p10, %r688, 0;
	@%p10 bra 	$L__BB0_19;
	ld.global.u32 	%r689, [%rd10+120];
	xor.b32  	%r1178, %r1178, %r689;
	ld.global.u32 	%r690, [%rd10+124];
	xor.b32  	%r1177, %r1177, %r690;
	ld.global.u32 	%r691, [%rd10+128];
	xor.b32  	%r1176, %r1176, %r691;
	ld.global.u32 	%r692, [%rd10+132];
	xor.b32  	%r1175, %r1175, %r692;
	ld.global.u32 	%r693, [%rd10+136];
	xor.b32  	%r1174, %r1174, %r693;
$L__BB0_19:
	and.b32  	%r695, %r643, 128;
	setp.eq.s32 	%p11, %r695, 0;
	@%p11 bra 	$L__BB0_21;
	ld.global.u32 	%r696, [%rd10+140];
	xor.b32  	%r1178, %r1178, %r696;
	ld.global.u32 	%r697, [%rd10+144];
	xor.b32  	%r1177, %r1177, %r697;
	ld.global.u32 	%r698, [%rd10+148];
	xor.b32  	%r1176, %r1176, %r698;
	ld.global.u32 	%r699, [%rd10+152];
	xor.b32  	%r1175, %r1175, %r699;
	ld.global.u32 	%r700, [%rd10+156];
	xor.b32  	%r1174, %r1174, %r700;
$L__BB0_21:
	and.b32  	%r702, %r643, 256;
	setp.eq.s32 	%p12, %r702, 0;
	@%p12 bra 	$L__BB0_23;
	ld.global.u32 	%r703, [%rd10+160];
	xor.b32  	%r1178, %r1178, %r703;
	ld.global.u32 	%r704, [%rd10+164];
	xor.b32  	%r1177, %r1177, %r704;
	ld.global.u32 	%r705, [%rd10+168];
	xor.b32  	%r1176, %r1176, %r705;
	ld.global.u32 	%r706, [%rd10+172];
	xor.b32  	%r1175, %r1175, %r706;
	ld.global.u32 	%r707, [%rd10+176];
	xor.b32  	%r1174, %r1174, %r707;
$L__BB0_23:
	and.b32  	%r709, %r643, 512;
	setp.eq.s32 	%p13, %r709, 0;
	@%p13 bra 	$L__BB0_25;
	ld.global.u32 	%r710, [%rd10+180];
	xor.b32  	%r1178, %r1178, %r710;
	ld.global.u32 	%r711, [%rd10+184];
	xor.b32  	%r1177, %r1177, %r711;
	ld.global.u32 	%r712, [%rd10+188];
	xor.b32  	%r1176, %r1176, %r712;
	ld.global.u32 	%r713, [%rd10+192];
	xor.b32  	%r1175, %r1175, %r713;
	ld.global.u32 	%r714, [%rd10+196];
	xor.b32  	%r1174, %r1174, %r714;
$L__BB0_25:
	and.b32  	%r716, %r643, 1024;
	setp.eq.s32 	%p14, %r716, 0;
	@%p14 bra 	$L__BB0_27;
	ld.global.u32 	%r717, [%rd10+200];
	xor.b32  	%r1178, %r1178, %r717;
	ld.global.u32 	%r718, [%rd10+204];
	xor.b32  	%r1177, %r1177, %r718;
	ld.global.u32 	%r719, [%rd10+208];
	xor.b32  	%r1176, %r1176, %r719;
	ld.global.u32 	%r720, [%rd10+212];
	xor.b32  	%r1175, %r1175, %r720;
	ld.global.u32 	%r721, [%rd10+216];
	xor.b32  	%r1174, %r1174, %r721;
$L__BB0_27:
	and.b32  	%r723, %r643, 2048;
	setp.eq.s32 	%p15, %r723, 0;
	@%p15 bra 	$L__BB0_29;
	ld.global.u32 	%r724, [%rd10+220];
	xor.b32  	%r1178, %r1178, %r724;
	ld.global.u32 	%r725, [%rd10+224];
	xor.b32  	%r1177, %r1177, %r725;
	ld.global.u32 	%r726, [%rd10+228];
	xor.b32  	%r1176, %r1176, %r726;
	ld.global.u32 	%r727, [%rd10+232];
	xor.b32  	%r1175, %r1175, %r727;
	ld.global.u32 	%r728, [%rd10+236];
	xor.b32  	%r1174, %r1174, %r728;
$L__BB0_29:
	and.b32  	%r730, %r643, 4096;
	setp.eq.s32 	%p16, %r730, 0;
	@%p16 bra 	$L__BB0_31;
	ld.global.u32 	%r731, [%rd10+240];
	xor.b32  	%r1178, %r1178, %r731;
	ld.global.u32 	%r732, [%rd10+244];
	xor.b32  	%r1177, %r1177, %r732;
	ld.global.u32 	%r733, [%rd10+248];
	xor.b32  	%r1176, %r1176, %r733;
	ld.global.u32 	%r734, [%rd10+252];
	xor.b32  	%r1175, %r1175, %r734;
	ld.global.u32 	%r735, [%rd10+256];
	xor.b32  	%r1174, %r1174, %r735;
$L__BB0_31:
	and.b32  	%r737, %r643, 8192;
	setp.eq.s32 	%p17, %r737, 0;
	@%p17 bra 	$L__BB0_33;
	ld.global.u32 	%r738, [%rd10+260];
	xor.b32  	%r1178, %r1178, %r738;
	ld.global.u32 	%r739, [%rd10+264];
	xor.b32  	%r1177, %r1177, %r739;
	ld.global.u32 	%r740, [%rd10+268];
	xor.b32  	%r1176, %r1176, %r740;
	ld.global.u32 	%r741, [%rd10+272];
	xor.b32  	%r1175, %r1175, %r741;
	ld.global.u32 	%r742, [%rd10+276];
	xor.b32  	%r1174, %r1174, %r742;
$L__BB0_33:
	and.b32  	%r744, %r643, 16384;
	setp.eq.s32 	%p18, %r744, 0;
	@%p18 bra 	$L__BB0_35;
	ld.global.u32 	%r745, [%rd10+280];
	xor.b32  	%r1178, %r1178, %r745;
	ld.global.u32 	%r746, [%rd10+284];
	xor.b32  	%r1177, %r1177, %r746;
	ld.global.u32 	%r747, [%rd10+288];
	xor.b32  	%r1176, %r1176, %r747;
	ld.global.u32 	%r748, [%rd10+292];
	xor.b32  	%r1175, %r1175, %r748;
	ld.global.u32 	%r749, [%rd10+296];
	xor.b32  	%r1174, %r1174, %r749;
$L__BB0_35:
	and.b32  	%r751, %r643, 32768;
	setp.eq.s32 	%p19, %r751, 0;
	@%p19 bra 	$L__BB0_37;
	ld.global.u32 	%r752, [%rd10+300];
	xor.b32  	%r1178, %r1178, %r752;
	ld.global.u32 	%r753, [%rd10+304];
	xor.b32  	%r1177, %r1177, %r753;
	ld.global.u32 	%r754, [%rd10+308];
	xor.b32  	%r1176, %r1176, %r754;
	ld.global.u32 	%r755, [%rd10+312];
	xor.b32  	%r1175, %r1175, %r755;
	ld.global.u32 	%r756, [%rd10+316];
	xor.b32  	%r1174, %r1174, %r756;
$L__BB0_37:
	add.s32 	%r1173, %r1173, 16;
	setp.ne.s32 	%p20, %r1173, 32;
	@%p20 bra 	$L__BB0_5;
	mad.lo.s32 	%r757, %r1167, -31, %r21;
	add.s32 	%r1167, %r757, 1;
	setp.ne.s32 	%p21, %r1167, 5;
	@%p21 bra 	$L__BB0_4;
	st.local.u32 	[%rd4+4], %r1178;
	st.local.v2.u32 	[%rd4+8], {%r1177, %r1176};
	st.local.v2.u32 	[%rd4+16], {%r1175, %r1174};
	setp.eq.s64 	%p22, %rd8, 1;
	@%p22 bra 	$L__BB0_114;
	mov.b32 	%r1174, 0;
	mov.u32 	%r1175, %r1174;
	mov.u32 	%r1176, %r1174;
	mov.u32 	%r1177, %r1174;
	mov.u32 	%r1178, %r1174;
	mov.u32 	%r1259, %r1174;
$L__BB0_41:
	mul.wide.u32 	%rd46, %r1259, 4;
	add.s64 	%rd47, %rd4, %rd46;
	ld.local.u32 	%r196, [%rd47+4];
	shl.b32 	%r197, %r1259, 5;
	mov.b32 	%r1265, 0;
$L__BB0_42:
	.pragma "nounroll";
	shr.u32 	%r760, %r196, %r1265;
	and.b32  	%r761, %r760, 1;
	setp.eq.b32 	%p23, %r761, 1;
	not.pred 	%p24, %p23;
	add.s32 	%r762, %r197, %r1265;
	mul.lo.s32 	%r763, %r762, 5;
	mul.wide.u32 	%rd48, %r763, 4;
	add.s64 	%rd11, %rd9, %rd48;
	@%p24 bra 	$L__BB0_44;
	ld.global.u32 	%r764, [%rd11];
	xor.b32  	%r1178, %r1178, %r764;
	ld.global.u32 	%r765, [%rd11+4];
	xor.b32  	%r1177, %r1177, %r765;
	ld.global.u32 	%r766, [%rd11+8];
	xor.b32  	%r1176, %r1176, %r766;
	ld.global.u32 	%r767, [%rd11+12];
	xor.b32  	%r1175, %r1175, %r767;
	ld.global.u32 	%r768, [%rd11+16];
	xor.b32  	%r1174, %r1174, %r768;
$L__BB0_44:
	and.b32  	%r770, %r760, 2;
	setp.eq.s32 	%p25, %r770, 0;
	@%p25 bra 	$L__BB0_46;
	ld.global.u32 	%r771, [%rd11+20];
	xor.b32  	%r1178, %r1178, %r771;
	ld.global.u32 	%r772, [%rd11+24];
	xor.b32  	%r1177, %r1177, %r772;
	ld.global.u32 	%r773, [%rd11+28];
	xor.b32  	%r1176, %r1176, %r773;
	ld.global.u32 	%r774, [%rd11+32];
	xor.b32  	%r1175, %r1175, %r774;
	ld.global.u32 	%r775, [%rd11+36];
	xor.b32  	%r1174, %r1174, %r775;
$L__BB0_46:
	and.b32  	%r777, %r760, 4;
	setp.eq.s32 	%p26, %r777, 0;
	@%p26 bra 	$L__BB0_48;
	ld.global.u32 	%r778, [%rd11+40];
	xor.b32  	%r1178, %r1178, %r778;
	ld.global.u32 	%r779, [%rd11+44];
	xor.b32  	%r1177, %r1177, %r779;
	ld.global.u32 	%r780, [%rd11+48];
	xor.b32  	%r1176, %r1176, %r780;
	ld.global.u32 	%r781, [%rd11+52];
	xor.b32  	%r1175, %r1175, %r781;
	ld.global.u32 	%r782, [%rd11+56];
	xor.b32  	%r1174, %r1174, %r782;
$L__BB0_48:
	and.b32  	%r784, %r760, 8;
	setp.eq.s32 	%p27, %r784, 0;
	@%p27 bra 	$L__BB0_50;
	ld.global.u32 	%r785, [%rd11+60];
	xor.b32  	%r1178, %r1178, %r785;
	ld.global.u32 	%r786, [%rd11+64];
	xor.b32  	%r1177, %r1177, %r786;
	ld.global.u32 	%r787, [%rd11+68];
	xor.b32  	%r1176, %r1176, %r787;
	ld.global.u32 	%r788, [%rd11+72];
	xor.b32  	%r1175, %r1175, %r788;
	ld.global.u32 	%r789, [%rd11+76];
	xor.b32  	%r1174, %r1174, %r789;
$L__BB0_50:
	and.b32  	%r791, %r760, 16;
	setp.eq.s32 	%p28, %r791, 0;
	@%p28 bra 	$L__BB0_52;
	ld.global.u32 	%r792, [%rd11+80];
	xor.b32  	%r1178, %r1178, %r792;
	ld.global.u32 	%r793, [%rd11+84];
	xor.b32  	%r1177, %r1177, %r793;
	ld.global.u32 	%r794, [%rd11+88];
	xor.b32  	%r1176, %r1176, %r794;
	ld.global.u32 	%r795, [%rd11+92];
	xor.b32  	%r1175, %r1175, %r795;
	ld.global.u32 	%r796, [%rd11+96];
	xor.b32  	%r1174, %r1174, %r796;
$L__BB0_52:
	and.b32  	%r798, %r760, 32;
	setp.eq.s32 	%p29, %r798, 0;
	@%p29 bra 	$L__BB0_54;
	ld.global.u32 	%r799, [%rd11+100];
	xor.b32  	%r1178, %r1178, %r799;
	ld.global.u32 	%r800, [%rd11+104];
	xor.b32  	%r1177, %r1177, %r800;
	ld.global.u32 	%r801, [%rd11+108];
	xor.b32  	%r1176, %r1176, %r801;
	ld.global.u32 	%r802, [%rd11+112];
	xor.b32  	%r1175, %r1175, %r802;
	ld.global.u32 	%r803, [%rd11+116];
	xor.b32  	%r1174, %r1174, %r803;
$L__BB0_54:
	and.b32  	%r805, %r760, 64;
	setp.eq.s32 	%p30, %r805, 0;
	@%p30 bra 	$L__BB0_56;
	ld.global.u32 	%r806, [%rd11+120];
	xor.b32  	%r1178, %r1178, %r806;
	ld.global.u32 	%r807, [%rd11+124];
	xor.b32  	%r1177, %r1177, %r807;
	ld.global.u32 	%r808, [%rd11+128];
	xor.b32  	%r1176, %r1176, %r808;
	ld.global.u32 	%r809, [%rd11+132];
	xor.b32  	%r1175, %r1175, %r809;
	ld.global.u32 	%r810, [%rd11+136];
	xor.b32  	%r1174, %r1174, %r810;
$L__BB0_56:
	and.b32  	%r812, %r760, 128;
	setp.eq.s32 	%p31, %r812, 0;
	@%p31 bra 	$L__BB0_58;
	ld.global.u32 	%r813, [%rd11+140];
	xor.b32  	%r1178, %r1178, %r813;
	ld.global.u32 	%r814, [%rd11+144];
	xor.b32  	%r1177, %r1177, %r814;
	ld.global.u32 	%r815, [%rd11+148];
	xor.b32  	%r1176, %r1176, %r815;
	ld.global.u32 	%r816, [%rd11+152];
	xor.b32  	%r1175, %r1175, %r816;
	ld.global.u32 	%r817, [%rd11+156];
	xor.b32  	%r1174, %r1174, %r817;
$L__BB0_58:
	and.b32  	%r819, %r760, 256;
	setp.eq.s32 	%p32, %r819, 0;
	@%p32 bra 	$L__BB0_60;
	ld.global.u32 	%r820, [%rd11+160];
	xor.b32  	%r1178, %r1178, %r820;
	ld.global.u32 	%r821, [%rd11+164];
	xor.b32  	%r1177, %r1177, %r821;
	ld.global.u32 	%r822, [%rd11+168];
	xor.b32  	%r1176, %r1176, %r822;
	ld.global.u32 	%r823, [%rd11+172];
	xor.b32  	%r1175, %r1175, %r823;
	ld.global.u32 	%r824, [%rd11+176];
	xor.b32  	%r1174, %r1174, %r824;
$L__BB0_60:
	and.b32  	%r826, %r760, 512;
	setp.eq.s32 	%p33, %r826, 0;
	@%p33 bra 	$L__BB0_62;
	ld.global.u32 	%r827, [%rd11+180];
	xor.b32  	%r1178, %r1178, %r827;
	ld.global.u32 	%r828, [%rd11+184];
	xor.b32  	%r1177, %r1177, %r828;
	ld.global.u32 	%r829, [%rd11+188];
	xor.b32  	%r1176, %r1176, %r829;
	ld.global.u32 	%r830, [%rd11+192];
	xor.b32  	%r1175, %r1175, %r830;
	ld.global.u32 	%r831, [%rd11+196];
	xor.b32  	%r1174, %r1174, %r831;
$L__BB0_62:
	and.b32  	%r833, %r760, 1024;
	setp.eq.s32 	%p34, %r833, 0;
	@%p34 bra 	$L__BB0_64;
	ld.global.u32 	%r834, [%rd11+200];
	xor.b32  	%r1178, %r1178, %r834;
	ld.global.u32 	%r835, [%rd11+204];
	xor.b32  	%r1177, %r1177, %r835;
	ld.global.u32 	%r836, [%rd11+208];
	xor.b32  	%r1176, %r1176, %r836;
	ld.global.u32 	%r837, [%rd11+212];
	xor.b32  	%r1175, %r1175, %r837;
	ld.global.u32 	%r838, [%rd11+216];
	xor.b32  	%r1174, %r1174, %r838;
$L__BB0_64:
	and.b32  	%r840, %r760, 2048;
	setp.eq.s32 	%p35, %r840, 0;
	@%p35 bra 	$L__BB0_66;
	ld.global.u32 	%r841, [%rd11+220];
	xor.b32  	%r1178, %r1178, %r841;
	ld.global.u32 	%r842, [%rd11+224];
	xor.b32  	%r1177, %r1177, %r842;
	ld.global.u32 	%r843, [%rd11+228];
	xor.b32  	%r1176, %r1176, %r843;
	ld.global.u32 	%r844, [%rd11+232];
	xor.b32  	%r1175, %r1175, %r844;
	ld.global.u32 	%r845, [%rd11+236];
	xor.b32  	%r1174, %r1174, %r845;
$L__BB0_66:
	and.b32  	%r847, %r760, 4096;
	setp.eq.s32 	%p36, %r847, 0;
	@%p36 bra 	$L__BB0_68;
	ld.global.u32 	%r848, [%rd11+240];
	xor.b32  	%r1178, %r1178, %r848;
	ld.global.u32 	%r849, [%rd11+244];
	xor.b32  	%r1177, %r1177, %r849;
	ld.global.u32 	%r850, [%rd11+248];
	xor.b32  	%r1176, %r1176, %r850;
	ld.global.u32 	%r851, [%rd11+252];
	xor.b32  	%r1175, %r1175, %r851;
	ld.global.u32 	%r852, [%rd11+256];
	xor.b32  	%r1174, %r1174, %r852;
$L__BB0_68:
	and.b32  	%r854, %r760, 8192;
	setp.eq.s32 	%p37, %r854, 0;
	@%p37 bra 	$L__BB0_70;
	ld.global.u32 	%r855, [%rd11+260];
	xor.b32  	%r1178, %r1178, %r855;
	ld.global.u32 	%r856, [%rd11+264];
	xor.b32  	%r1177, %r1177, %r856;
	ld.global.u32 	%r857, [%rd11+268];
	xor.b32  	%r1176, %r1176, %r857;
	ld.global.u32 	%r858, [%rd11+272];
	xor.b32  	%r1175, %r1175, %r858;
	ld.global.u32 	%r859, [%rd11+276];
	xor.b32  	%r1174, %r1174, %r859;
$L__BB0_70:
	and.b32  	%r861, %r760, 16384;
	setp.eq.s32 	%p38, %r861, 0;
	@%p38 bra 	$L__BB0_72;
	ld.global.u32 	%r862, [%rd11+280];
	xor.b32  	%r1178, %r1178, %r862;
	ld.global.u32 	%r863, [%rd11+284];
	xor.b32  	%r1177, %r1177, %r863;
	ld.global.u32 	%r864, [%rd11+288];
	xor.b32  	%r1176, %r1176, %r864;
	ld.global.u32 	%r865, [%rd11+292];
	xor.b32  	%r1175, %r1175, %r865;
	ld.global.u32 	%r866, [%rd11+296];
	xor.b32  	%r1174, %r1174, %r866;
$L__BB0_72:
	and.b32  	%r868, %r760, 32768;
	setp.eq.s32 	%p39, %r868, 0;
	@%p39 bra 	$L__BB0_74;
	ld.global.u32 	%r869, [%rd11+300];
	xor.b32  	%r1178, %r1178, %r869;
	ld.global.u32 	%r870, [%rd11+304];
	xor.b32  	%r1177, %r1177, %r870;
	ld.global.u32 	%r871, [%rd11+308];
	xor.b32  	%r1176, %r1176, %r871;
	ld.global.u32 	%r872, [%rd11+312];
	xor.b32  	%r1175, %r1175, %r872;
	ld.global.u32 	%r873, [%rd11+316];
	xor.b32  	%r1174, %r1174, %r873;
$L__BB0_74:
	add.s32 	%r1265, %r1265, 16;
	setp.ne.s32 	%p40, %r1265, 32;
	@%p40 bra 	$L__BB0_42;
	mad.lo.s32 	%r874, %r1259, -31, %r197;
	add.s32 	%r1259, %r874, 1;
	setp.ne.s32 	%p41, %r1259, 5;
	@%p41 bra 	$L__BB0_41;
	st.local.u32 	[%rd4+4], %r1178;
	st.local.v2.u32 	[%rd4+8], {%r1177, %r1176};
	st.local.v2.u32 	[%rd4+16], {%r1175, %r1174};
	setp.ne.s64 	%p42, %rd8, 3;
	@%p42 bra 	$L__BB0_114;
	mov.b32 	%r1174, 0;
	mov.u32 	%r1175, %r1174;
	mov.u32 	%r1176, %r1174;
	mov.u32 	%r1177, %r1174;
	mov.u32 	%r1178, %r1174;
	mov.u32 	%r1351, %r1174;
$L__BB0_78:
	mul.wide.u32 	%rd49, %r1351, 4;
	add.s64 	%rd50, %rd4, %rd49;
	ld.local.u32 	%r372, [%rd50+4];
	shl.b32 	%r373, %r1351, 5;
	mov.b32 	%r1357, 0;
$L__BB0_79:
	.pragma "nounroll";
	shr.u32 	%r877, %r372, %r1357;
	and.b32  	%r878, %r877, 1;
	setp.eq.b32 	%p43, %r878, 1;
	not.pred 	%p44, %p43;
	add.s32 	%r879, %r373, %r1357;
	mul.lo.s32 	%r880, %r879, 5;
	mul.wide.u32 	%rd51, %r880, 4;
	add.s64 	%rd12, %rd9, %rd51;
	@%p44 bra 	$L__BB0_81;
	ld.global.u32 	%r881, [%rd12];
	xor.b32  	%r1178, %r1178, %r881;
	ld.global.u32 	%r882, [%rd12+4];
	xor.b32  	%r1177, %r1177, %r882;
	ld.global.u32 	%r883, [%rd12+8];
	xor.b32  	%r1176, %r1176, %r883;
	ld.global.u32 	%r884, [%rd12+12];
	xor.b32  	%r1175, %r1175, %r884;
	ld.global.u32 	%r885, [%rd12+16];
	xor.b32  	%r1174, %r1174, %r885;
$L__BB0_81:
	and.b32  	%r887, %r877, 2;
	setp.eq.s32 	%p45, %r887, 0;
	@%p45 bra 	$L__BB0_83;
	ld.global.u32 	%r888, [%rd12+20];
	xor.b32  	%r1178, %r1178, %r888;
	ld.global.u32 	%r889, [%rd12+24];
	xor.b32  	%r1177, %r1177, %r889;
	ld.global.u32 	%r890, [%rd12+28];
	xor.b32  	%r1176, %r1176, %r890;
	ld.global.u32 	%r891, [%rd12+32];
	xor.b32  	%r1175, %r1175, %r891;
	ld.global.u32 	%r892, [%rd12+36];
	xor.b32  	%r1174, %r1174, %r892;
$L__BB0_83:
	and.b32  	%r894, %r877, 4;
	setp.eq.s32 	%p46, %r894, 0;
	@%p46 bra 	$L__BB0_85;
	ld.global.u32 	%r895, [%rd12+40];
	xor.b32  	%r1178, %r1178, %r895;
	ld.global.u32 	%r896, [%rd12+44];
	xor.b32  	%r1177, %r1177, %r896;
	ld.global.u32 	%r897, [%rd12+48];
	xor.b32  	%r1176, %r1176, %r897;
	ld.global.u32 	%r898, [%rd12+52];
	xor.b32  	%r1175, %r1175, %r898;
	ld.global.u32 	%r899, [%rd12+56];
	xor.b32  	%r1174, %r1174, %r899;
$L__BB0_85:
	and.b32  	%r901, %r877, 8;
	setp.eq.s32 	%p47, %r901, 0;
	@%p47 bra 	$L__BB0_87;
	ld.global.u32 	%r902, [%rd12+60];
	xor.b32  	%r1178, %r1178, %r902;
	ld.global.u32 	%r903, [%rd12+64];
	xor.b32  	%r1177, %r1177, %r903;
	ld.global.u32 	%r904, [%rd12+68];
	xor.b32  	%r1176, %r1176, %r904;
	ld.global.u32 	%r905, [%rd12+72];
	xor.b32  	%r1175, %r1175, %r905;
	ld.global.u32 	%r906, [%rd12+76];
	xor.b32  	%r1174, %r1174, %r906;
$L__BB0_87:
	and.b32  	%r908, %r877, 16;
	setp.eq.s32 	%p48, %r908, 0;
	@%p48 bra 	$L__BB0_89;
	ld.global.u32 	%r909, [%rd12+80];
	xor.b32  	%r1178, %r1178, %r909;
	ld.global.u32 	%r910, [%rd12+84];
	xor.b32  	%r1177, %r1177, %r910;
	ld.global.u32 	%r911, [%rd12+88];
	xor.b32  	%r1176, %r1176, %r911;
	ld.global.u32 	%r912, [%rd12+92];
	xor.b32  	%r1175, %r1175, %r912;
	ld.global.u32 	%r913, [%rd12+96];
	xor.b32  	%r1174, %r1174, %r913;
$L__BB0_89:
	and.b32  	%r915, %r877, 32;
	setp.eq.s32 	%p49, %r915, 0;
	@%p49 bra 	$L__BB0_91;
	ld.global.u32 	%r916, [%rd12+100];
	xor.b32  	%r1178, %r1178, %r916;
	ld.global.u32 	%r917, [%rd12+104];
	xor.b32  	%r1177, %r1177, %r917;
	ld.global.u32 	%r918, [%rd12+108];
	xor.b32  	%r1176, %r1176, %r918;
	ld.global.u32 	%r919, [%rd12+112];
	xor.b32  	%r1175, %r1175, %r919;
	ld.global.u32 	%r920, [%rd12+116];
	xor.b32  	%r1174, %r1174, %r920;
$L__BB0_91:
	and.b32  	%r922, %r877, 64;
	setp.eq.s32 	%p50, %r922, 0;
	@%p50 bra 	$L__BB0_93;
	ld.global.u32 	%r923, [%rd12+120];
	xor.b32  	%r1178, %r1178, %r923;
	ld.global.u32 	%r924, [%rd12+124];
	xor.b32  	%r1177, %r1177, %r924;
	ld.global.u32 	%r925, [%rd12+128];
	xor.b32  	%r1176, %r1176, %r925;
	ld.global.u32 	%r926, [%rd12+132];
	xor.b32  	%r1175, %r1175, %r926;
	ld.global.u32 	%r927, [%rd12+136];
	xor.b32  	%r1174, %r1174, %r927;
$L__BB0_93:
	and.b32  	%r929, %r877, 128;
	setp.eq.s32 	%p51, %r929, 0;
	@%p51 bra 	$L__BB0_95;
	ld.global.u32 	%r930, [%rd12+140];
	xor.b32  	%r1178, %r1178, %r930;
	ld.global.u32 	%r931, [%rd12+144];
	xor.b32  	%r1177, %r1177, %r931;
	ld.global.u32 	%r932, [%rd12+148];
	xor.b32  	%r1176, %r1176, %r932;
	ld.global.u32 	%r933, [%rd12+152];
	xor.b32  	%r1175, %r1175, %r933;
	ld.global.u32 	%r934, [%rd12+156];
	xor.b32  	%r1174, %r1174, %r934;
$L__BB0_95:
	and.b32  	%r936, %r877, 256;
	setp.eq.s32 	%p52, %r936, 0;
	@%p52 bra 	$L__BB0_97;
	ld.global.u32 	%r937, [%rd12+160];
	xor.b32  	%r1178, %r1178, %r937;
	ld.global.u32 	%r938, [%rd12+164];
	xor.b32  	%r1177, %r1177, %r938;
	ld.global.u32 	%r939, [%rd12+168];
	xor.b32  	%r1176, %r1176, %r939;
	ld.global.u32 	%r940, [%rd12+172];
	xor.b32  	%r1175, %r1175, %r940;
	ld.global.u32 	%r941, [%rd12+176];
	xor.b32  	%r1174, %r1174, %r941;
$L__BB0_97:
	and.b32  	%r943, %r877, 512;
	setp.eq.s32 	%p53, %r943, 0;
	@%p53 bra 	$L__BB0_99;
	ld.global.u32 	%r944, [%rd12+180];
	xor.b32  	%r1178, %r1178, %r944;
	ld.global.u32 	%r945, [%rd12+184];
	xor.b32  	%r1177, %r1177, %r945;
	ld.global.u32 	%r946, [%rd12+188];
	xor.b32  	%r1176, %r1176, %r946;
	ld.global.u32 	%r947, [%rd12+192];
	xor.b32  	%r1175, %r1175, %r947;
	ld.global.u32 	%r948, [%rd12+196];
	xor.b32  	%r1174, %r1174, %r948;
$L__BB0_99:
	and.b32  	%r950, %r877, 1024;
	setp.eq.s32 	%p54, %r950, 0;
	@%p54 bra 	$L__BB0_101;
	ld.global.u32 	%r951, [%rd12+200];
	xor.b32  	%r1178, %r1178, %r951;
	ld.global.u32 	%r952, [%rd12+204];
	xor.b32  	%r1177, %r1177, %r952;
	ld.global.u32 	%r953, [%rd12+208];
	xor.b32  	%r1176, %r1176, %r953;
	ld.global.u32 	%r954, [%rd12+212];
	xor.b32  	%r1175, %r1175, %r954;
	ld.global.u32 	%r955, [%rd12+216];
	xor.b32  	%r1174, %r1174, %r955;
$L__BB0_101:
	and.b32  	%r957, %r877, 2048;
	setp.eq.s32 	%p55, %r957, 0;
	@%p55 bra 	$L__BB0_103;
	ld.global.u32 	%r958, [%rd12+220];
	xor.b32  	%r1178, %r1178, %r958;
	ld.global.u32 	%r959, [%rd12+224];
	xor.b32  	%r1177, %r1177, %r959;
	ld.global.u32 	%r960, [%rd12+228];
	xor.b32  	%r1176, %r1176, %r960;
	ld.global.u32 	%r961, [%rd12+232];
	xor.b32  	%r1175, %r1175, %r961;
	ld.global.u32 	%r962, [%rd12+236];
	xor.b32  	%r1174, %r1174, %r962;
$L__BB0_103:
	and.b32  	%r964, %r877, 4096;
	setp.eq.s32 	%p56, %r964, 0;
	@%p56 bra 	$L__BB0_105;
	ld.global.u32 	%r965, [%rd12+240];
	xor.b32  	%r1178, %r1178, %r965;
	ld.global.u32 	%r966, [%rd12+244];
	xor.b32  	%r1177, %r1177, %r966;
	ld.global.u32 	%r967, [%rd12+248];
	xor.b32  	%r1176, %r1176, %r967;
	ld.global.u32 	%r968, [%rd12+252];
	xor.b32  	%r1175, %r1175, %r968;
	ld.global.u32 	%r969, [%rd12+256];
	xor.b32  	%r1174, %r1174, %r969;
$L__BB0_105:
	and.b32  	%r971, %r877, 8192;
	setp.eq.s32 	%p57, %r971, 0;
	@%p57 bra 	$L__BB0_107;
	ld.global.u32 	%r972, [%rd12+260];
	xor.b32  	%r1178, %r1178, %r972;
	ld.global.u32 	%r973, [%rd12+264];
	xor.b32  	%r1177, %r1177, %r973;
	ld.global.u32 	%r974, [%rd12+268];
	xor.b32  	%r1176, %r1176, %r974;
	ld.global.u32 	%r975, [%rd12+272];
	xor.b32  	%r1175, %r1175, %r975;
	ld.global.u32 	%r976, [%rd12+276];
	xor.b32  	%r1174, %r1174, %r976;
$L__BB0_107:
	and.b32  	%r978, %r877, 16384;
	setp.eq.s32 	%p58, %r978, 0;
	@%p58 bra 	$L__BB0_109;
	ld.global.u32 	%r979, [%rd12+280];
	xor.b32  	%r1178, %r1178, %r979;
	ld.global.u32 	%r980, [%rd12+284];
	xor.b32  	%r1177, %r1177, %r980;
	ld.global.u32 	%r981, [%rd12+288];
	xor.b32  	%r1176, %r1176, %r981;
	ld.global.u32 	%r982, [%rd12+292];
	xor.b32  	%r1175, %r1175, %r982;
	ld.global.u32 	%r983, [%rd12+296];
	xor.b32  	%r1174, %r1174, %r983;
$L__BB0_109:
	and.b32  	%r985, %r877, 32768;
	setp.eq.s32 	%p59, %r985, 0;
	@%p59 bra 	$L__BB0_111;
	ld.global.u32 	%r986, [%rd12+300];
	xor.b32  	%r1178, %r1178, %r986;
	ld.global.u32 	%r987, [%rd12+304];
	xor.b32  	%r1177, %r1177, %r987;
	ld.global.u32 	%r988, [%rd12+308];
	xor.b32  	%r1176, %r1176, %r988;
	ld.global.u32 	%r989, [%rd12+312];
	xor.b32  	%r1175, %r1175, %r989;
	ld.global.u32 	%r990, [%rd12+316];
	xor.b32  	%r1174, %r1174, %r990;
$L__BB0_111:
	add.s32 	%r1357, %r1357, 16;
	setp.ne.s32 	%p60, %r1357, 32;
	@%p60 bra 	$L__BB0_79;
	mad.lo.s32 	%r991, %r1351, -31, %r373;
	add.s32 	%r1351, %r991, 1;
	setp.ne.s32 	%p61, %r1351, 5;
	@%p61 bra 	$L__BB0_78;
	st.local.u32 	[%rd4+4], %r1178;
	st.local.v2.u32 	[%rd4+8], {%r1177, %r1176};
	st.local.v2.u32 	[%rd4+16], {%r1175, %r1174};
$L__BB0_114:
	shr.u64 	%rd131, %rd7, 2;
	add.s32 	%r1161, %r1161, 1;
	setp.gt.u64 	%p62, %rd7, 3;
	@%p62 bra 	$L__BB0_2;
$L__BB0_115:
	ld.param.f32 	%f187, [_Z9GillespiePiiPfiS_ffi_param_6];
	mov.b32 	%r992, 0;
	st.local.v2.u32 	[%rd4+24], {%r992, %r992};
	st.local.u32 	[%rd4+32], %r992;
	mov.b64 	%rd52, 0;
	st.local.u64 	[%rd4+40], %rd52;
	setp.geu.f32 	%p63, %f189, %f187;
	@%p63 bra 	$L__BB0_155;
	setp.lt.s32 	%p64, %r631, 1;
	@%p64 bra 	$L__BB0_155;
	and.b32  	%r553, %r631, 15;
	and.b32  	%r554, %r631, 7;
	and.b32  	%r555, %r630, 7;
	and.b32  	%r556, %r631, 3;
	and.b32  	%r557, %r630, 2147483644;
$L__BB0_118:
	mov.u32 	%r563, %r1178;
	mov.u32 	%r562, %r1177;
	mov.u32 	%r1178, %r1176;
	mov.u32 	%r1177, %r1175;
	mov.u32 	%r1176, %r1174;
	setp.lt.s32 	%p65, %r630, 1;
	@%p65 bra 	$L__BB0_179;
	mov.f32 	%f192, 0f00000000;
	mov.b32 	%r1468, 0;
$L__BB0_120:
	setp.lt.u32 	%p75, %r630, 4;
	mul.wide.u32 	%rd60, %r1468, 4;
	add.s64 	%rd61, %rd1, %rd60;
	ld.global.f32 	%f201, [%rd61];
	add.s64 	%rd23, %rd40, %rd60;
	st.f32 	[%rd23], %f201;
	mul.lo.s32 	%r597, %r1468, %r630;
	mad.lo.s32 	%r999, %r1468, %r632, %r1;
	mul.wide.u32 	%rd62, %r999, 4;
	add.s64 	%rd24, %rd2, %rd62;
	mov.b32 	%r1470, 0;
	@%p75 bra 	$L__BB0_183;
	mov.b32 	%r1469, 0;
$L__BB0_122:
	add.s32 	%r1001, %r1469, %r597;
	mul.wide.u32 	%rd63, %r1001, 4;
	add.s64 	%rd25, %rd3, %rd63;
	ld.global.u32 	%r599, [%rd25];
	setp.gt.s32 	%p76, %r599, -1;
	@%p76 bra 	$L__BB0_126;
	ld.global.u32 	%r600, [%rd24];
	neg.s32 	%r1002, %r599;
	cvt.rn.f64.s32 	%fd22, %r600;
	cvt.rn.f64.u32 	%fd23, %r1002;
	{
	.reg .b32 %temp; 
	mov.b64 	{%temp, %r601}, %fd22;
	}
	{
	.reg .b32 %temp; 
	mov.b64 	{%temp, %r602}, %fd23;
	}
	shr.u32 	%r1003, %r602, 20;
	and.b32  	%r1004, %r1003, 2047;
	add.s32 	%r1005, %r1004, -1012;
	mov.b64 	%rd64, %fd23;
	shl.b64 	%rd65, %rd64, %r1005;
	setp.eq.s64 	%p77, %rd65, -9223372036854775808;
	abs.f64 	%fd24, %fd22;
	{ // callseq 1, 0
	.param .b64 param0;
	st.param.f64 	[param0], %fd24;
	.param .b64 param1;
	st.param.f64 	[param1], %fd23;
	.param .b64 retval0;
	call.uni (retval0), 
	__internal_accurate_pow, 
	(
	param0, 
	param1
	);
	ld.param.f64 	%fd25, [retval0];
	} // callseq 1
	setp.lt.s32 	%p78, %r601, 0;
	neg.f64 	%fd27, %fd25;
	selp.f64 	%fd28, %fd27, %fd25, %p77;
	selp.f64 	%fd92, %fd28, %fd25, %p78;
	setp.ne.s32 	%p79, %r600, 0;
	@%p79 bra 	$L__BB0_125;
	selp.b32 	%r1006, %r601, 0, %p77;
	setp.lt.s32 	%p81, %r602, 0;
	or.b32  	%r1007, %r1006, 2146435072;
	selp.b32 	%r1008, %r1007, %r1006, %p81;
	mov.b32 	%r1009, 0;
	mov.b64 	%fd92, {%r1009, %r1008};
$L__BB0_125:
	setp.eq.s32 	%p82, %r600, 1;
	selp.f64 	%fd29, 0d3FF0000000000000, %fd92, %p82;
	cvt.f64.f32 	%fd30, %f201;
	mul.f64 	%fd31, %fd29, %fd30;
	cvt.rn.f32.f64 	%f201, %fd31;
	st.f32 	[%rd23], %f201;
$L__BB0_126:
	ld.global.u32 	%r603, [%rd25+4];
	setp.gt.s32 	%p83, %r603, -1;
	@%p83 bra 	$L__BB0_130;
	ld.global.u32 	%r604, [%rd24];
	neg.s32 	%r1010, %r603;
	cvt.rn.f64.s32 	%fd32, %r604;
	cvt.rn.f64.u32 	%fd33, %r1010;
	{
	.reg .b32 %temp; 
	mov.b64 	{%temp, %r605}, %fd32;
	}
	{
	.reg .b32 %temp; 
	mov.b64 	{%temp, %r606}, %fd33;
	}
	shr.u32 	%r1011, %r606, 20;
	and.b32  	%r1012, %r1011, 2047;
	add.s32 	%r1013, %r1012, -1012;
	mov.b64 	%rd66, %fd33;
	shl.b64 	%rd67, %rd66, %r1013;
	setp.eq.s64 	%p84, %rd67, -9223372036854775808;
	abs.f64 	%fd34, %fd32;
	{ // callseq 2, 0
	.param .b64 param0;
	st.param.f64 	[param0], %fd34;
	.param .b64 param1;
	st.param.f64 	[param1], %fd33;
	.param .b64 retval0;
	call.uni (retval0), 
	__internal_accurate_pow, 
	(
	param0, 
	param1
	);
	ld.param.f64 	%fd35, [retval0];
	} // callseq 2
	setp.lt.s32 	%p85, %r605, 0;
	neg.f64 	%fd37, %fd35;
	selp.f64 	%fd38, %fd37, %fd35, %p84;
	selp.f64 	%fd93, %fd38, %fd35, %p85;
	setp.ne.s32 	%p86, %r604, 0;
	@%p86 bra 	$L__BB0_129;
	selp.b32 	%r1014, %r605, 0, %p84;
	setp.lt.s32 	%p88, %r606, 0;
	or.b32  	%r1015, %r1014, 2146435072;
	selp.b32 	%r1016, %r1015, %r1014, %p88;
	mov.b32 	%r1017, 0;
	mov.b64 	%fd93, {%r1017, %r1016};
$L__BB0_129:
	setp.eq.s32 	%p89, %r604, 1;
	selp.f64 	%fd39, 0d3FF0000000000000, %fd93, %p89;
	cvt.f64.f32 	%fd40, %f201;
	mul.f64 	%fd41, %fd39, %fd40;
	cvt.rn.f32.f64 	%f201, %fd41;
	st.f32 	[%rd23], %f201;
$L__BB0_130:
	ld.global.u32 	%r607, [%rd25+8];
	setp.gt.s32 	%p90, %r607, -1;
	@%p90 bra 	$L__BB0_134;
	ld.global.u32 	%r608, [%rd24];
	neg.s32 	%r1018, %r607;
	cvt.rn.f64.s32 	%fd42, %r608;
	cvt.rn.f64.u32 	%fd43, %r1018;
	{
	.reg .b32 %temp; 
	mov.b64 	{%temp, %r609}, %fd42;
	}
	{
	.reg .b32 %temp; 
	mov.b64 	{%temp, %r610}, %fd43;
	}
	shr.u32 	%r1019, %r610, 20;
	and.b32  	%r1020, %r1019, 2047;
	add.s32 	%r1021, %r1020, -1012;
	mov.b64 	%rd68, %fd43;
	shl.b64 	%rd69, %rd68, %r1021;
	setp.eq.s64 	%p91, %rd69, -9223372036854775808;
	abs.f64 	%fd44, %fd42;
	{ // callseq 3, 0
	.param .b64 param0;
	st.param.f64 	[param0], %fd44;
	.param .b64 param1;
	st.param.f64 	[param1], %fd43;
	.param .b64 retval0;
	call.uni (retval0), 
	__internal_accurate_pow, 
	(
	param0, 
	param1
	);
	ld.param.f64 	%fd45, [retval0];
	} // callseq 3
	setp.lt.s32 	%p92, %r609, 0;
	neg.f64 	%fd47, %fd45;
	selp.f64 	%fd48, %fd47, %fd45, %p91;
	selp.f64 	%fd94, %fd48, %fd45, %p92;
	setp.ne.s32 	%p93, %r608, 0;
	@%p93 bra 	$L__BB0_133;
	selp.b32 	%r1022, %r609, 0, %p91;
	setp.lt.s32 	%p95, %r610, 0;
	or.b32  	%r1023, %r1022, 2146435072;
	selp.b32 	%r1024, %r1023, %r1022, %p95;
	mov.b32 	%r1025, 0;
	mov.b64 	%fd94, {%r1025, %r1024};
$L__BB0_133:
	setp.eq.s32 	%p96, %r608, 1;
	selp.f64 	%fd49, 0d3FF0000000000000, %fd94, %p96;
	cvt.f64.f32 	%fd50, %f201;
	mul.f64 	%fd51, %fd49, %fd50;
	cvt.rn.f32.f64 	%f201, %fd51;
	st.f32 	[%rd23], %f201;
$L__BB0_134:
	ld.global.u32 	%r611, [%rd25+12];
	setp.gt.s32 	%p97, %r611, -1;
	@%p97 bra 	$L__BB0_182;
	ld.global.u32 	%r612, [%rd24];
	neg.s32 	%r1026, %r611;
	cvt.rn.f64.s32 	%fd52, %r612;
	cvt.rn.f64.u32 	%fd53, %r1026;
	{
	.reg .b32 %temp; 
	mov.b64 	{%temp, %r613}, %fd52;
	}
	{
	.reg .b32 %temp; 
	mov.b64 	{%temp, %r614}, %fd53;
	}
	shr.u32 	%r1027, %r614, 20;
	and.b32  	%r1028, %r1027, 2047;
	add.s32 	%r1029, %r1028, -1012;
	mov.b64 	%rd70, %fd53;
	shl.b64 	%rd71, %rd70, %r1029;
	setp.eq.s64 	%p98, %rd71, -9223372036854775808;
	abs.f64 	%fd54, %fd52;
	{ // callseq 4, 0
	.param .b64 param0;
	st.param.f64 	[param0], %fd54;
	.param .b64 param1;
	st.param.f64 	[param1], %fd53;
	.param .b64 retval0;
	call.uni (retval0), 
	__internal_accurate_pow, 
	(
	param0, 
	param1
	);
	ld.param.f64 	%fd55, [retval0];
	} // callseq 4
	setp.lt.s32 	%p99, %r613, 0;
	neg.f64 	%fd57, %fd55;
	selp.f64 	%fd58, %fd57, %fd55, %p98;
	selp.f64 	%fd95, %fd58, %fd55, %p99;
	setp.ne.s32 	%p100, %r612, 0;
	@%p100 bra 	$L__BB0_137;
	selp.b32 	%r1030, %r613, 0, %p98;
	setp.lt.s32 	%p102, %r614, 0;
	or.b32  	%r1031, %r1030, 2146435072;
	selp.b32 	%r1032, %r1031, %r1030, %p102;
	mov.b32 	%r1033, 0;
	mov.b64 	%fd95, {%r1033, %r1032};
$L__BB0_137:
	setp.eq.s32 	%p103, %r612, 1;
	selp.f64 	%fd59, 0d3FF0000000000000, %fd95, %p103;
	cvt.f64.f32 	%fd60, %f201;
	mul.f64 	%fd61, %fd59, %fd60;
	cvt.rn.f32.f64 	%f201, %fd61;
	st.f32 	[%rd23], %f201;
	bra.uni 	$L__BB0_182;
$L__BB0_138:
	.pragma "nounroll";
	mul.wide.u32 	%rd84, %r1455, 4;
	add.s64 	%rd85, %rd40, %rd84;
	ld.f32 	%f105, [%rd85];
	setp.neu.f32 	%p131, %f105, 0f00000000;
	ld.f32 	%f107, [%rd85+4];
	setp.neu.f32 	%p132, %f107, 0f00000000;
	ld.f32 	%f109, [%rd85+8];
	setp.neu.f32 	%p133, %f109, 0f00000000;
	ld.f32 	%f111, [%rd85+12];
	setp.neu.f32 	%p134, %f111, 0f00000000;
	ld.f32 	%f113, [%rd85+16];
	setp.neu.f32 	%p135, %f113, 0f00000000;
	ld.f32 	%f115, [%rd85+20];
	setp.neu.f32 	%p136, %f115, 0f00000000;
	ld.f32 	%f117, [%rd85+24];
	setp.neu.f32 	%p137, %f117, 0f00000000;
	ld.f32 	%f119, [%rd85+28];
	setp.neu.f32 	%p138, %f119, 0f00000000;
	ld.f32 	%f121, [%rd85+32];
	setp.neu.f32 	%p139, %f121, 0f00000000;
	ld.f32 	%f123, [%rd85+36];
	setp.neu.f32 	%p140, %f123, 0f00000000;
	ld.f32 	%f125, [%rd85+40];
	setp.neu.f32 	%p141, %f125, 0f00000000;
	ld.f32 	%f127, [%rd85+44];
	setp.neu.f32 	%p142, %f127, 0f00000000;
	ld.f32 	%f129, [%rd85+48];
	setp.neu.f32 	%p143, %f129, 0f00000000;
	ld.f32 	%f131, [%rd85+52];
	setp.neu.f32 	%p144, %f131, 0f00000000;
	ld.f32 	%f133, [%rd85+56];
	setp.neu.f32 	%p145, %f133, 0f00000000;
	ld.f32 	%f135, [%rd85+60];
	setp.neu.f32 	%p146, %f135, 0f00000000;
	selp.b16 	%rs18, 0, %rs53, %p131;
	selp.b16 	%rs19, 0, %rs18, %p132;
	selp.b16 	%rs20, 0, %rs19, %p133;
	selp.b16 	%rs21, 0, %rs20, %p134;
	selp.b16 	%rs22, 0, %rs21, %p135;
	selp.b16 	%rs23, 0, %rs22, %p136;
	selp.b16 	%rs24, 0, %rs23, %p137;
	selp.b16 	%rs25, 0, %rs24, %p138;
	selp.b16 	%rs26, 0, %rs25, %p139;
	selp.b16 	%rs27, 0, %rs26, %p140;
	selp.b16 	%rs28, 0, %rs27, %p141;
	selp.b16 	%rs29, 0, %rs28, %p142;
	selp.b16 	%rs30, 0, %rs29, %p143;
	selp.b16 	%rs31, 0, %rs30, %p144;
	selp.b16 	%rs32, 0, %rs31, %p145;
	selp.b16 	%rs53, 0, %rs32, %p146;
	add.s32 	%r1455, %r1455, 16;
	and.b32  	%r1457, %r631, 2147483632;
	setp.ne.s32 	%p147, %r1455, %r1457;
	@%p147 bra 	$L__BB0_138;
$L__BB0_139:
	setp.eq.s32 	%p148, %r553, 0;
	@%p148 bra 	$L__BB0_149;
	add.s32 	%r1064, %r553, -1;
	setp.lt.u32 	%p149, %r1064, 7;
	@%p149 bra 	$L__BB0_142;
	mul.wide.u32 	%rd86, %r1457, 4;
	add.s64 	%rd87, %rd40, %rd86;
	ld.f32 	%f136, [%rd87];
	setp.neu.f32 	%p150, %f136, 0f00000000;
	ld.f32 	%f138, [%rd87+4];
	setp.neu.f32 	%p151, %f138, 0f00000000;
	ld.f32 	%f140, [%rd87+8];
	setp.neu.f32 	%p152, %f140, 0f00000000;
	ld.f32 	%f142, [%rd87+12];
	setp.neu.f32 	%p153, %f142, 0f00000000;
	ld.f32 	%f144, [%rd87+16];
	setp.neu.f32 	%p154, %f144, 0f00000000;
	ld.f32 	%f146, [%rd87+20];
	setp.neu.f32 	%p155, %f146, 0f00000000;
	ld.f32 	%f148, [%rd87+24];
	setp.neu.f32 	%p156, %f148, 0f00000000;
	ld.f32 	%f150, [%rd87+28];
	setp.neu.f32 	%p157, %f150, 0f00000000;
	selp.b16 	%rs34, 0, %rs53, %p150;
	selp.b16 	%rs35, 0, %rs34, %p151;
	selp.b16 	%rs36, 0, %rs35, %p152;
	selp.b16 	%rs37, 0, %rs36, %p153;
	selp.b16 	%rs38, 0, %rs37, %p154;
	selp.b16 	%rs39, 0, %rs38, %p155;
	selp.b16 	%rs40, 0, %rs39, %p156;
	selp.b16 	%rs53, 0, %rs40, %p157;
	add.s32 	%r1457, %r1457, 8;
$L__BB0_142:
	setp.eq.s32 	%p158, %r554, 0;
	@%p158 bra 	$L__BB0_149;
	add.s32 	%r1065, %r554, -1;
	setp.lt.u32 	%p159, %r1065, 3;
	@%p159 bra 	$L__BB0_145;
	mul.wide.u32 	%rd88, %r1457, 4;
	add.s64 	%rd89, %rd40, %rd88;
	ld.f32 	%f151, [%rd89];
	setp.neu.f32 	%p160, %f151, 0f00000000;
	ld.f32 	%f153, [%rd89+4];
	setp.neu.f32 	%p161, %f153, 0f00000000;
	ld.f32 	%f155, [%rd89+8];
	setp.neu.f32 	%p162, %f155, 0f00000000;
	ld.f32 	%f157, [%rd89+12];
	setp.neu.f32 	%p163, %f157, 0f00000000;
	selp.b16 	%rs42, 0, %rs53, %p160;
	selp.b16 	%rs43, 0, %rs42, %p161;
	selp.b16 	%rs44, 0, %rs43, %p162;
	selp.b16 	%rs53, 0, %rs44, %p163;
	add.s32 	%r1457, %r1457, 4;
$L__BB0_145:
	setp.eq.s32 	%p164, %r556, 0;
	@%p164 bra 	$L__BB0_149;
	setp.eq.s32 	%p165, %r556, 1;
	mul.wide.u32 	%rd90, %r1457, 4;
	add.s64 	%rd18, %rd40, %rd90;
	ld.f32 	%f158, [%rd18];
	setp.neu.f32 	%p166, %f158, 0f00000000;
	selp.b16 	%rs53, 0, %rs53, %p166;
	@%p165 bra 	$L__BB0_149;
	setp.eq.s32 	%p167, %r556, 2;
	ld.f32 	%f159, [%rd18+4];
	setp.neu.f32 	%p168, %f159, 0f00000000;
	selp.b16 	%rs53, 0, %rs53, %p168;
	@%p167 bra 	$L__BB0_149;
	ld.f32 	%f160, [%rd18+8];
	setp.neu.f32 	%p169, %f160, 0f00000000;
	selp.b16 	%rs53, 0, %rs53, %p169;
$L__BB0_149:
	and.b16  	%rs45, %rs53, 255;
	setp.ne.s16 	%p170, %rs45, 0;
	@%p170 bra 	$L__BB0_155;
	shr.u32 	%r1067, %r563, 2;
	xor.b32  	%r1068, %r1067, %r563;
	shl.b32 	%r1069, %r1176, 4;
	shl.b32 	%r1070, %r1068, 1;
	xor.b32  	%r1071, %r1070, %r1069;
	xor.b32  	%r1072, %r1071, %r1068;
	xor.b32  	%r1175, %r1072, %r1176;
	add.s32 	%r1073, %r1448, %r1175;
	add.s32 	%r1074, %r1073, 362437;
	cvt.rn.f32.u32 	%f161, %r1074;
	fma.rn.f32 	%f4, %f161, 0f2F800000, 0f2F000000;
	shr.u32 	%r1075, %r562, 2;
	xor.b32  	%r1076, %r1075, %r562;
	shl.b32 	%r1077, %r1175, 4;
	shl.b32 	%r1078, %r1076, 1;
	xor.b32  	%r1079, %r1078, %r1077;
	xor.b32  	%r1080, %r1079, %r1076;
	xor.b32  	%r1174, %r1080, %r1175;
	add.s32 	%r1448, %r1448, 724874;
	add.s32 	%r1081, %r1174, %r1448;
	cvt.rn.f32.u32 	%f162, %r1081;
	fma.rn.f32 	%f163, %f162, 0f2F800000, 0f2F000000;
	ld.f32 	%f191, [%rd40];
	mul.f32 	%f6, %f192, %f163;
	setp.geu.f32 	%p171, %f191, %f6;
	mov.b32 	%r1460, 0;
	@%p171 bra 	$L__BB0_153;
	mov.b32 	%r1459, 0;
$L__BB0_152:
	add.s32 	%r1460, %r1459, 1;
	mul.wide.u32 	%rd91, %r1459, 4;
	add.s64 	%rd92, %rd40, %rd91;
	ld.f32 	%f164, [%rd92+4];
	add.f32 	%f191, %f191, %f164;
	setp.lt.f32 	%p172, %f191, %f6;
	mov.u32 	%r1459, %r1460;
	@%p172 bra 	$L__BB0_152;
$L__BB0_153:
	setp.gt.s32 	%p173, %r630, 0;
	setp.lt.f32 	%p174, %f4, 0f00800000;
	mul.f32 	%f165, %f4, 0f4B000000;
	selp.f32 	%f166, %f165, %f4, %p174;
	selp.f32 	%f167, 0fC1B80000, 0f00000000, %p174;
	mov.b32 	%r1083, %f166;
	add.s32 	%r1084, %r1083, -1059760811;
	and.b32  	%r1085, %r1084, -8388608;
	sub.s32 	%r1086, %r1083, %r1085;
	mov.b32 	%f168, %r1086;
	cvt.rn.f32.s32 	%f169, %r1085;
	fma.rn.f32 	%f170, %f169, 0f34000000, %f167;
	add.f32 	%f171, %f168, 0fBF800000;
	fma.rn.f32 	%f172, %f171, 0fBE055027, 0f3E1039F6;
	fma.rn.f32 	%f173, %f172, %f171, 0fBDF8CDCC;
	fma.rn.f32 	%f174, %f173, %f171, 0f3E0F2955;
	fma.rn.f32 	%f175, %f174, %f171, 0fBE2AD8B9;
	fma.rn.f32 	%f176, %f175, %f171, 0f3E4CED0B;
	fma.rn.f32 	%f177, %f176, %f171, 0fBE7FFF22;
	fma.rn.f32 	%f178, %f177, %f171, 0f3EAAAA78;
	fma.rn.f32 	%f179, %f178, %f171, 0fBF000000;
	mul.f32 	%f180, %f171, %f179;
	fma.rn.f32 	%f181, %f180, %f171, %f171;
	fma.rn.f32 	%f182, %f170, 0f3F317218, %f181;
	setp.gt.u32 	%p175, %r1083, 2139095039;
	fma.rn.f32 	%f183, %f166, 0f7F800000, 0f7F800000;
	selp.f32 	%f184, %f183, %f182, %p175;
	setp.eq.f32 	%p176, %f166, 0f00000000;
	selp.f32 	%f185, 0fFF800000, %f184, %p176;
	div.rn.f32 	%f186, %f185, %f192;
	sub.f32 	%f189, %f189, %f186;
	@%p173 bra 	$L__BB0_156;
$L__BB0_154:
	ld.param.f32 	%f188, [_Z9GillespiePiiPfiS_ffi_param_6];
	setp.lt.f32 	%p185, %f189, %f188;
	@%p185 bra 	$L__BB0_118;
$L__BB0_155:
	ret;
$L__BB0_156:
	setp.lt.u32 	%p177, %r630, 8;
	mul.lo.s32 	%r584, %r1460, %r630;
	mov.b32 	%r1463, 0;
	@%p177 bra 	$L__BB0_159;
	mov.b32 	%r1461, 0;
$L__BB0_158:
	.pragma "nounroll";
	add.s32 	%r1089, %r1461, %r584;
	mul.wide.s32 	%rd93, %r1089, 4;
	add.s64 	%rd94, %rd3, %rd93;
	ld.global.u32 	%r1090, [%rd94];
	mad.lo.s32 	%r1091, %r1461, %r632, %r1;
	mul.wide.u32 	%rd95, %r1091, 4;
	add.s64 	%rd96, %rd2, %rd95;
	ld.global.u32 	%r1092, [%rd96];
	add.s32 	%r1093, %r1092, %r1090;
	st.global.u32 	[%rd96], %r1093;
	ld.global.u32 	%r1094, [%rd94+4];
	add.s32 	%r1095, %r1091, %r632;
	mul.wide.u32 	%rd97, %r1095, 4;
	add.s64 	%rd98, %rd2, %rd97;
	ld.global.u32 	%r1096, [%rd98];
	add.s32 	%r1097, %r1096, %r1094;
	st.global.u32 	[%rd98], %r1097;
	ld.global.u32 	%r1098, [%rd94+8];
	add.s32 	%r1099, %r1095, %r632;
	mul.wide.u32 	%rd99, %r1099, 4;
	add.s64 	%rd100, %rd2, %rd99;
	ld.global.u32 	%r1100, [%rd100];
	add.s32 	%r1101, %r1100, %r1098;
	st.global.u32 	[%rd100], %r1101;
	ld.global.u32 	%r1102, [%rd94+12];
	add.s32 	%r1103, %r1099, %r632;
	mul.wide.u32 	%rd101, %r1103, 4;
	add.s64 	%rd102, %rd2, %rd101;
	ld.global.u32 	%r1104, [%rd102];
	add.s32 	%r1105, %r1104, %r1102;
	st.global.u32 	[%rd102], %r1105;
	ld.global.u32 	%r1106, [%rd94+16];
	add.s32 	%r1107, %r1103, %r632;
	mul.wide.u32 	%rd103, %r1107, 4;
	add.s64 	%rd104, %rd2, %rd103;
	ld.global.u32 	%r1108, [%rd104];
	add.s32 	%r1109, %r1108, %r1106;
	st.global.u32 	[%rd104], %r1109;
	ld.global.u32 	%r1110, [%rd94+20];
	add.s32 	%r1111, %r1107, %r632;
	mul.wide.u32 	%rd105, %r1111, 4;
	add.s64 	%rd106, %rd2, %rd105;
	ld.global.u32 	%r1112, [%rd106];
	add.s32 	%r1113, %r1112, %r1110;
	st.global.u32 	[%rd106], %r1113;
	ld.global.u32 	%r1114, [%rd94+24];
	add.s32 	%r1115, %r1111, %r632;
	mul.wide.u32 	%rd107, %r1115, 4;
	add.s64 	%rd108, %rd2, %rd107;
	ld.global.u32 	%r1116, [%rd108];
	add.s32 	%r1117, %r1116, %r1114;
	st.global.u32 	[%rd108], %r1117;
	ld.global.u32 	%r1118, [%rd94+28];
	add.s32 	%r1119, %r1115, %r632;
	mul.wide.u32 	%rd109, %r1119, 4;
	add.s64 	%rd110, %rd2, %rd109;
	ld.global.u32 	%r1120, [%rd110];
	add.s32 	%r1121, %r1120, %r1118;
	st.global.u32 	[%rd110], %r1121;
	add.s32 	%r1461, %r1461, 8;
	and.b32  	%r1463, %r630, 2147483640;
	setp.eq.s32 	%p178, %r1461, %r1463;
	@%p178 bra 	$L__BB0_159;
	bra.uni 	$L__BB0_158;
$L__BB0_159:
	setp.eq.s32 	%p179, %r555, 0;
	@%p179 bra 	$L__BB0_154;
	add.s32 	%r1122, %r555, -1;
	setp.lt.u32 	%p180, %r1122, 3;
	@%p180 bra 	$L__BB0_162;
	add.s32 	%r1123, %r1463, %r584;
	mul.wide.s32 	%rd111, %r1123, 4;
	add.s64 	%rd112, %rd3, %rd111;
	ld.global.u32 	%r1124, [%rd112];
	mad.lo.s32 	%r1125, %r1463, %r632, %r1;
	mul.wide.u32 	%rd113, %r1125, 4;
	add.s64 	%rd114, %rd2, %rd113;
	ld.global.u32 	%r1126, [%rd114];
	add.s32 	%r1127, %r1126, %r1124;
	st.global.u32 	[%rd114], %r1127;
	ld.global.u32 	%r1128, [%rd112+4];
	add.s32 	%r1129, %r1125, %r632;
	mul.wide.u32 	%rd115, %r1129, 4;
	add.s64 	%rd116, %rd2, %rd115;
	ld.global.u32 	%r1130, [%rd116];
	add.s32 	%r1131, %r1130, %r1128;
	st.global.u32 	[%rd116], %r1131;
	ld.global.u32 	%r1132, [%rd112+8];
	add.s32 	%r1133, %r1129, %r632;
	mul.wide.u32 	%rd117, %r1133, 4;
	add.s64 	%rd118, %rd2, %rd117;
	ld.global.u32 	%r1134, [%rd118];
	add.s32 	%r1135, %r1134, %r1132;
	st.global.u32 	[%rd118], %r1135;
	ld.global.u32 	%r1136, [%rd112+12];
	add.s32 	%r1137, %r1133, %r632;
	mul.wide.u32 	%rd119, %r1137, 4;
	add.s64 	%rd120, %rd2, %rd119;
	ld.global.u32 	%r1138, [%rd120];
	add.s32 	%r1139, %r1138, %r1136;
	st.global.u32 	[%rd120], %r1139;
	add.s32 	%r1463, %r1463, 4;
$L__BB0_162:
	and.b32  	%r1140, %r630, 3;
	setp.eq.s32 	%p181, %r1140, 0;
	@%p181 bra 	$L__BB0_154;
	setp.eq.s32 	%p182, %r1140, 1;
	@%p182 bra 	$L__BB0_165;
	add.s32 	%r1141, %r1463, %r584;
	mul.wide.s32 	%rd121, %r1141, 4;
	add.s64 	%rd122, %rd3, %rd121;
	ld.global.u32 	%r1142, [%rd122];
	mad.lo.s32 	%r1143, %r1463, %r632, %r1;
	mul.wide.u32 	%rd123, %r1143, 4;
	add.s64 	%rd124, %rd2, %rd123;
	ld.global.u32 	%r1144, [%rd124];
	add.s32 	%r1145, %r1144, %r1142;
	st.global.u32 	[%rd124], %r1145;
	ld.global.u32 	%r1146, [%rd122+4];
	add.s32 	%r1147, %r1143, %r632;
	mul.wide.u32 	%rd125, %r1147, 4;
	add.s64 	%rd126, %rd2, %rd125;
	ld.global.u32 	%r1148, [%rd126];
	add.s32 	%r1149, %r1148, %r1146;
	st.global.u32 	[%rd126], %r1149;
	add.s32 	%r1463, %r1463, 2;
$L__BB0_165:
	and.b32  	%r1150, %r630, 1;
	setp.eq.b32 	%p183, %r1150, 1;
	not.pred 	%p184, %p183;
	@%p184 bra 	$L__BB0_154;
	add.s32 	%r1151, %r1463, %r584;
	mul.wide.s32 	%rd127, %r1151, 4;
	add.s64 	%rd128, %rd3, %rd127;
	ld.global.u32 	%r1152, [%rd128];
	mad.lo.s32 	%r1153, %r1463, %r632, %r1;
	mul.wide.u32 	%rd129, %r1153, 4;
	add.s64 	%rd130, %rd2, %rd129;
	ld.global.u32 	%r1154, [%rd130];
	add.s32 	%r1155, %r1154, %r1152;
	st.global.u32 	[%rd130], %r1155;
	bra.uni 	$L__BB0_154;
$L__BB0_167:
	setp.lt.u32 	%p130, %r631, 16;
	mov.b16 	%rs53, 1;
	mov.b32 	%r1457, 0;
	@%p130 bra 	$L__BB0_139;
	mov.b16 	%rs53, 1;
	mov.b32 	%r1455, 0;
	bra.uni 	$L__BB0_138;
$L__BB0_169:
	setp.eq.s32 	%p68, %r553, 0;
	@%p68 bra 	$L__BB0_167;
	add.s32 	%r995, %r553, -1;
	setp.lt.u32 	%p69, %r995, 7;
	@%p69 bra 	$L__BB0_172;
	mul.wide.u32 	%rd53, %r1465, 4;
	add.s64 	%rd54, %rd1, %rd53;
	ld.global.f32 	%f78, [%rd54];
	add.s64 	%rd55, %rd40, %rd53;
	st.f32 	[%rd55], %f78;
	add.f32 	%f79, %f192, %f78;
	ld.global.f32 	%f80, [%rd54+4];
	st.f32 	[%rd55+4], %f80;
	add.f32 	%f81, %f79, %f80;
	ld.global.f32 	%f82, [%rd54+8];
	st.f32 	[%rd55+8], %f82;
	add.f32 	%f83, %f81, %f82;
	ld.global.f32 	%f84, [%rd54+12];
	st.f32 	[%rd55+12], %f84;
	add.f32 	%f85, %f83, %f84;
	ld.global.f32 	%f86, [%rd54+16];
	st.f32 	[%rd55+16], %f86;
	add.f32 	%f87, %f85, %f86;
	ld.global.f32 	%f88, [%rd54+20];
	st.f32 	[%rd55+20], %f88;
	add.f32 	%f89, %f87, %f88;
	ld.global.f32 	%f90, [%rd54+24];
	st.f32 	[%rd55+24], %f90;
	add.f32 	%f91, %f89, %f90;
	ld.global.f32 	%f92, [%rd54+28];
	st.f32 	[%rd55+28], %f92;
	add.f32 	%f192, %f91, %f92;
	add.s32 	%r1465, %r1465, 8;
$L__BB0_172:
	setp.eq.s32 	%p70, %r554, 0;
	@%p70 bra 	$L__BB0_167;
	add.s32 	%r996, %r554, -1;
	setp.lt.u32 	%p71, %r996, 3;
	@%p71 bra 	$L__BB0_175;
	mul.wide.u32 	%rd56, %r1465, 4;
	add.s64 	%rd57, %rd1, %rd56;
	ld.global.f32 	%f94, [%rd57];
	add.s64 	%rd58, %rd40, %rd56;
	st.f32 	[%rd58], %f94;
	add.f32 	%f95, %f192, %f94;
	ld.global.f32 	%f96, [%rd57+4];
	st.f32 	[%rd58+4], %f96;
	add.f32 	%f97, %f95, %f96;
	ld.global.f32 	%f98, [%rd57+8];
	st.f32 	[%rd58+8], %f98;
	add.f32 	%f99, %f97, %f98;
	ld.global.f32 	%f100, [%rd57+12];
	st.f32 	[%rd58+12], %f100;
	add.f32 	%f192, %f99, %f100;
	add.s32 	%r1465, %r1465, 4;
$L__BB0_175:
	setp.eq.s32 	%p72, %r556, 0;
	@%p72 bra 	$L__BB0_167;
	setp.eq.s32 	%p73, %r556, 1;
	mul.wide.u32 	%rd59, %r1465, 4;
	add.s64 	%rd19, %rd1, %rd59;
	ld.global.f32 	%f101, [%rd19];
	add.s64 	%rd20, %rd40, %rd59;
	st.f32 	[%rd20], %f101;
	add.f32 	%f192, %f192, %f101;
	@%p73 bra 	$L__BB0_167;
	setp.eq.s32 	%p74, %r556, 2;
	ld.global.f32 	%f102, [%rd19+4];
	st.f32 	[%rd20+4], %f102;
	add.f32 	%f192, %f192, %f102;
	@%p74 bra 	$L__BB0_167;
	ld.global.f32 	%f103, [%rd19+8];
	st.f32 	[%rd20+8], %f103;
	add.f32 	%f192, %f192, %f103;
	bra.uni 	$L__BB0_167;
$L__BB0_179:
	setp.lt.u32 	%p66, %r631, 16;
	mov.f32 	%f192, 0f00000000;
	mov.b32 	%r1465, 0;
	@%p66 bra 	$L__BB0_169;
	and.b32  	%r1465, %r631, 2147483632;
	neg.s32 	%r1454, %r1465;
	add.s64 	%rd133, %rd1, 32;
	add.s64 	%rd132, %rd40, 32;
	mov.f32 	%f192, 0f00000000;
$L__BB0_181:
	.pragma "nounroll";
	ld.global.f32 	%f46, [%rd133+-32];
	st.f32 	[%rd132+-32], %f46;
	add.f32 	%f47, %f192, %f46;
	ld.global.f32 	%f48, [%rd133+-28];
	st.f32 	[%rd132+-28], %f48;
	add.f32 	%f49, %f47, %f48;
	ld.global.f32 	%f50, [%rd133+-24];
	st.f32 	[%rd132+-24], %f50;
	add.f32 	%f51, %f49, %f50;
	ld.global.f32 	%f52, [%rd133+-20];
	st.f32 	[%rd132+-20], %f52;
	add.f32 	%f53, %f51, %f52;
	ld.global.f32 	%f54, [%rd133+-16];
	st.f32 	[%rd132+-16], %f54;
	add.f32 	%f55, %f53, %f54;
	ld.global.f32 	%f56, [%rd133+-12];
	st.f32 	[%rd132+-12], %f56;
	add.f32 	%f57, %f55, %f56;
	ld.global.f32 	%f58, [%rd133+-8];
	st.f32 	[%rd132+-8], %f58;
	add.f32 	%f59, %f57, %f58;
	ld.global.f32 	%f60, [%rd133+-4];
	st.f32 	[%rd132+-4], %f60;
	add.f32 	%f61, %f59, %f60;
	ld.global.f32 	%f62, [%rd133];
	st.f32 	[%rd132], %f62;
	add.f32 	%f63, %f61, %f62;
	ld.global.f32 	%f64, [%rd133+4];
	st.f32 	[%rd132+4], %f64;
	add.f32 	%f65, %f63, %f64;
	ld.global.f32 	%f66, [%rd133+8];
	st.f32 	[%rd132+8], %f66;
	add.f32 	%f67, %f65, %f66;
	ld.global.f32 	%f68, [%rd133+12];
	st.f32 	[%rd132+12], %f68;
	add.f32 	%f69, %f67, %f68;
	ld.global.f32 	%f70, [%rd133+16];
	st.f32 	[%rd132+16], %f70;
	add.f32 	%f71, %f69, %f70;
	ld.global.f32 	%f72, [%rd133+20];
	st.f32 	[%rd132+20], %f72;
	add.f32 	%f73, %f71, %f72;
	ld.global.f32 	%f74, [%rd133+24];
	st.f32 	[%rd132+24], %f74;
	add.f32 	%f75, %f73, %f74;
	ld.global.f32 	%f76, [%rd133+28];
	st.f32 	[%rd132+28], %f76;
	add.f32 	%f192, %f75, %f76;
	add.s32 	%r1454, %r1454, 16;
	add.s64 	%rd133, %rd133, 64;
	add.s64 	%rd132, %rd132, 64;
	setp.eq.s32 	%p67, %r1454, 0;
	@%p67 bra 	$L__BB0_169;
	bra.uni 	$L__BB0_181;
$L__BB0_182:
	add.s32 	%r1469, %r1469, 4;
	setp.eq.s32 	%p104, %r1469, %r557;
	mov.u32 	%r1470, %r557;
	@%p104 bra 	$L__BB0_183;
	bra.uni 	$L__BB0_122;
$L__BB0_183:
	and.b32  	%r1034, %r630, 3;
	setp.eq.s32 	%p105, %r1034, 0;
	@%p105 bra 	$L__BB0_198;
	add.s32 	%r1035, %r1470, %r597;
	mul.wide.u32 	%rd72, %r1035, 4;
	add.s64 	%rd73, %rd3, %rd72;
	ld.global.u32 	%r617, [%rd73];
	setp.gt.s32 	%p106, %r617, -1;
	@%p106 bra 	$L__BB0_188;
	ld.global.u32 	%r618, [%rd24];
	neg.s32 	%r1036, %r617;
	cvt.rn.f64.s32 	%fd62, %r618;
	cvt.rn.f64.u32 	%fd63, %r1036;
	{
	.reg .b32 %temp; 
	mov.b64 	{%temp, %r619}, %fd62;
	}
	{
	.reg .b32 %temp; 
	mov.b64 	{%temp, %r620}, %fd63;
	}
	shr.u32 	%r1037, %r620, 20;
	and.b32  	%r1038, %r1037, 2047;
	add.s32 	%r1039, %r1038, -1012;
	mov.b64 	%rd74, %fd63;
	shl.b64 	%rd75, %rd74, %r1039;
	setp.eq.s64 	%p107, %rd75, -9223372036854775808;
	abs.f64 	%fd64, %fd62;
	{ // callseq 5, 0
	.param .b64 param0;
	st.param.f64 	[param0], %fd64;
	.param .b64 param1;
	st.param.f64 	[param1], %fd63;
	.param .b64 retval0;
	call.uni (retval0), 
	__internal_accurate_pow, 
	(
	param0, 
	param1
	);
	ld.param.f64 	%fd65, [retval0];
	} // callseq 5
	setp.lt.s32 	%p108, %r619, 0;
	neg.f64 	%fd67, %fd65;
	selp.f64 	%fd68, %fd67, %fd65, %p107;
	selp.f64 	%fd96, %fd68, %fd65, %p108;
	setp.ne.s32 	%p109, %r618, 0;
	@%p109 bra 	$L__BB0_187;
	selp.b32 	%r1040, %r619, 0, %p107;
	setp.lt.s32 	%p111, %r620, 0;
	or.b32  	%r1041, %r1040, 2146435072;
	selp.b32 	%r1042, %r1041, %r1040, %p111;
	mov.b32 	%r1043, 0;
	mov.b64 	%fd96, {%r1043, %r1042};
$L__BB0_187:
	setp.eq.s32 	%p112, %r618, 1;
	selp.f64 	%fd69, 0d3FF0000000000000, %fd96, %p112;
	cvt.f64.f32 	%fd70, %f201;
	mul.f64 	%fd71, %fd69, %fd70;
	cvt.rn.f32.f64 	%f201, %fd71;
	st.f32 	[%rd23], %f201;
$L__BB0_188:
	and.b32  	%r1044, %r630, 3;
	setp.eq.s32 	%p113, %r1044, 1;
	@%p113 bra 	$L__BB0_198;
	cvt.u64.u32 	%rd76, %r597;
	cvt.u64.u32 	%rd77, %r1470;
	add.s64 	%rd78, %rd77, %rd76;
	shl.b64 	%rd79, %rd78, 2;
	add.s64 	%rd31, %rd3, %rd79;
	ld.global.u32 	%r621, [%rd31+4];
	setp.gt.s32 	%p114, %r621, -1;
	@%p114 bra 	$L__BB0_193;
	ld.global.u32 	%r622, [%rd24];
	neg.s32 	%r1045, %r621;
	cvt.rn.f64.s32 	%fd72, %r622;
	cvt.rn.f64.u32 	%fd73, %r1045;
	{
	.reg .b32 %temp; 
	mov.b64 	{%temp, %r623}, %fd72;
	}
	{
	.reg .b32 %temp; 
	mov.b64 	{%temp, %r624}, %fd73;
	}
	shr.u32 	%r1046, %r624, 20;
	and.b32  	%r1047, %r1046, 2047;
	add.s32 	%r1048, %r1047, -1012;
	mov.b64 	%rd80, %fd73;
	shl.b64 	%rd81, %rd80, %r1048;
	setp.eq.s64 	%p115, %rd81, -9223372036854775808;
	abs.f64 	%fd74, %fd72;
	{ // callseq 6, 0
	.param .b64 param0;
	st.param.f64 	[param0], %fd74;
	.param .b64 param1;
	st.param.f64 	[param1], %fd73;
	.param .b64 retval0;
	call.uni (retval0), 
	__internal_accurate_pow, 
	(
	param0, 
	param1
	);
	ld.param.f64 	%fd75, [retval0];
	} // callseq 6
	setp.lt.s32 	%p116, %r623, 0;
	neg.f64 	%fd77, %fd75;
	selp.f64 	%fd78, %fd77, %fd75, %p115;
	selp.f64 	%fd97, %fd78, %fd75, %p116;
	setp.ne.s32 	%p117, %r622, 0;
	@%p117 bra 	$L__BB0_192;
	selp.b32 	%r1049, %r623, 0, %p115;
	setp.lt.s32 	%p119, %r624, 0;
	or.b32  	%r1050, %r1049, 2146435072;
	selp.b32 	%r1051, %r1050, %r1049, %p119;
	mov.b32 	%r1052, 0;
	mov.b64 	%fd97, {%r1052, %r1051};
$L__BB0_192:
	setp.eq.s32 	%p120, %r622, 1;
	selp.f64 	%fd79, 0d3FF0000000000000, %fd97, %p120;
	cvt.f64.f32 	%fd80, %f201;
	mul.f64 	%fd81, %fd79, %fd80;
	cvt.rn.f32.f64 	%f201, %fd81;
	st.f32 	[%rd23], %f201;
$L__BB0_193:
	and.b32  	%r1053, %r630, 3;
	setp.eq.s32 	%p121, %r1053, 2;
	@%p121 bra 	$L__BB0_198;
	ld.global.u32 	%r625, [%rd31+8];
	setp.gt.s32 	%p122, %r625, -1;
	@%p122 bra 	$L__BB0_198;
	ld.global.u32 	%r626, [%rd24];
	neg.s32 	%r1054, %r625;
	cvt.rn.f64.s32 	%fd82, %r626;
	cvt.rn.f64.u32 	%fd83, %r1054;
	{
	.reg .b32 %temp; 
	mov.b64 	{%temp, %r627}, %fd82;
	}
	{
	.reg .b32 %temp; 
	mov.b64 	{%temp, %r628}, %fd83;
	}
	shr.u32 	%r1055, %r628, 20;
	and.b32  	%r1056, %r1055, 2047;
	add.s32 	%r1057, %r1056, -1012;
	mov.b64 	%rd82, %fd83;
	shl.b64 	%rd83, %rd82, %r1057;
	setp.eq.s64 	%p123, %rd83, -9223372036854775808;
	abs.f64 	%fd84, %fd82;
	{ // callseq 7, 0
	.param .b64 param0;
	st.param.f64 	[param0], %fd84;
	.param .b64 param1;
	st.param.f64 	[param1], %fd83;
	.param .b64 retval0;
	call.uni (retval0), 
	__internal_accurate_pow, 
	(
	param0, 
	param1
	);
	ld.param.f64 	%fd85, [retval0];
	} // callseq 7
	setp.lt.s32 	%p124, %r627, 0;
	neg.f64 	%fd87, %fd85;
	selp.f64 	%fd88, %fd87, %fd85, %p123;
	selp.f64 	%fd98, %fd88, %fd85, %p124;
	setp.ne.s32 	%p125, %r626, 0;
	@%p125 bra 	$L__BB0_197;
	selp.b32 	%r1058, %r627, 0, %p123;
	setp.lt.s32 	%p127, %r628, 0;
	or.b32  	%r1059, %r1058, 2146435072;
	selp.b32 	%r1060, %r1059, %r1058, %p127;
	mov.b32 	%r1061, 0;
	mov.b64 	%fd98, {%r1061, %r1060};
$L__BB0_197:
	setp.eq.s32 	%p128, %r626, 1;
	selp.f64 	%fd89, 0d3FF0000000000000, %fd98, %p128;
	cvt.f64.f32 	%fd90, %f201;
	mul.f64 	%fd91, %fd89, %fd90;
	cvt.rn.f32.f64 	%f201, %fd91;
	st.f32 	[%rd23], %f201;
$L__BB0_198:
	add.f32 	%f192, %f192, %f201;
	add.s32 	%r1468, %r1468, 1;
	setp.eq.s32 	%p129, %r1468, %r631;
	@%p129 bra 	$L__BB0_167;
	bra.uni 	$L__BB0_120;

}
.func  (.param .b64 func_retval0) __internal_accurate_pow(
	.param .b64 __internal_accurate_pow_param_0,
	.param .b64 __internal_accurate_pow_param_1
)
{
	.reg .pred 	%p<8>;
	.reg .b32 	%r<49>;
	.reg .b32 	%f<3>;
	.reg .b64 	%fd<109>;

	ld.param.f64 	%fd10, [__internal_accurate_pow_param_0];
	ld.param.f64 	%fd11, [__internal_accurate_pow_param_1];
	{
	.reg .b32 %temp; 
	mov.b64 	{%temp, %r46}, %fd10;
	}
	{
	.reg .b32 %temp; 
	mov.b64 	{%r45, %temp}, %fd10;
	}
	shr.u32 	%r47, %r46, 20;
	setp.gt.u32 	%p1, %r46, 1048575;
	@%p1 bra 	$L__BB1_2;
	mul.f64 	%fd12, %fd10, 0d4350000000000000;
	{
	.reg .b32 %temp; 
	mov.b64 	{%temp, %r46}, %fd12;
	}
	{
	.reg .b32 %temp; 
	mov.b64 	{%r45, %temp}, %fd12;
	}
	shr.u32 	%r16, %r46, 20;
	add.s32 	%r47, %r16, -54;
$L__BB1_2:
	add.s32 	%r48, %r47, -1023;
	and.b32  	%r17, %r46, -2146435073;
	or.b32  	%r18, %r17, 1072693248;
	mov.b64 	%fd107, {%r45, %r18};
	setp.lt.u32 	%p2, %r18, 1073127583;
	@%p2 bra 	$L__BB1_4;
	{
	.reg .b32 %temp; 
	mov.b64 	{%r19, %temp}, %fd107;
	}
	{
	.reg .b32 %temp; 
	mov.b64 	{%temp, %r20}, %fd107;
	}
	add.s32 	%r21, %r20, -1048576;
	mov.b64 	%fd107, {%r19, %r21};
	add.s32 	%r48, %r47, -1022;
$L__BB1_4:
	add.f64 	%fd13, %fd107, 0dBFF0000000000000;
	add.f64 	%fd14, %fd107, 0d3FF0000000000000;
	rcp.approx.ftz.f64 	%fd15, %fd14;
	neg.f64 	%fd16, %fd14;
	fma.rn.f64 	%fd17, %fd16, %fd15, 0d3FF0000000000000;
	fma.rn.f64 	%fd18, %fd17, %fd17, %fd17;
	fma.rn.f64 	%fd19, %fd18, %fd15, %fd15;
	mul.f64 	%fd20, %fd13, %fd19;
	fma.rn.f64 	%fd21, %fd13, %fd19, %fd20;
	mul.f64 	%fd22, %fd21, %fd21;
	fma.rn.f64 	%fd23, %fd22, 0d3EB0F5FF7D2CAFE2, 0d3ED0F5D241AD3B5A;
	fma.rn.f64 	%fd24, %fd23, %fd22, 0d3EF3B20A75488A3F;
	fma.rn.f64 	%fd25, %fd24, %fd22, 0d3F1745CDE4FAECD5;
	fma.rn.f64 	%fd26, %fd25, %fd22, 0d3F3C71C7258A578B;
	fma.rn.f64 	%fd27, %fd26, %fd22, 0d3F6249249242B910;
	fma.rn.f64 	%fd28, %fd27, %fd22, 0d3F89999999999DFB;
	sub.f64 	%fd29, %fd13, %fd21;
	add.f64 	%fd30, %fd29, %fd29;
	neg.f64 	%fd31, %fd21;
	fma.rn.f64 	%fd32, %fd31, %fd13, %fd30;
	mul.f64 	%fd33, %fd19, %fd32;
	fma.rn.f64 	%fd34, %fd22, %fd28, 0d3FB5555555555555;
	mov.f64 	%fd35, 0d3FB5555555555555;
	sub.f64 	%fd36, %fd35, %fd34;
	fma.rn.f64 	%fd37, %fd22, %fd28, %fd36;
	add.f64 	%fd38, %fd37, 0dBC46A4CB00B9E7B0;
	add.f64 	%fd39, %fd34, %fd38;
	sub.f64 	%fd40, %fd34, %fd39;
	add.f64 	%fd41, %fd38, %fd40;
	mul.rn.f64 	%fd42, %fd21, %fd21;
	neg.f64 	%fd43, %fd42;
	fma.rn.f64 	%fd44, %fd21, %fd21, %fd43;
	{
	.reg .b32 %temp; 
	mov.b64 	{%r22, %temp}, %fd33;
	}
	{
	.reg .b32 %temp; 
	mov.b64 	{%temp, %r23}, %fd33;
	}
	add.s32 	%r24, %r23, 1048576;
	mov.b64 	%fd45, {%r22, %r24};
	fma.rn.f64 	%fd46, %fd21, %fd45, %fd44;
	mul.rn.f64 	%fd47, %fd42, %fd21;
	neg.f64 	%fd48, %fd47;
	fma.rn.f64 	%fd49, %fd42, %fd21, %fd48;
	fma.rn.f64 	%fd50, %fd42, %fd33, %fd49;
	fma.rn.f64 	%fd51, %fd46, %fd21, %fd50;
	mul.rn.f64 	%fd52, %fd39, %fd47;
	neg.f64 	%fd53, %fd52;
	fma.rn.f64 	%fd54, %fd39, %fd47, %fd53;
	fma.rn.f64 	%fd55, %fd39, %fd51, %fd54;
	fma.rn.f64 	%fd56, %fd41, %fd47, %fd55;
	add.f64 	%fd57, %fd52, %fd56;
	sub.f64 	%fd58, %fd52, %fd57;
	add.f64 	%fd59, %fd56, %fd58;
	add.f64 	%fd60, %fd21, %fd57;
	sub.f64 	%fd61, %fd21, %fd60;
	add.f64 	%fd62, %fd57, %fd61;
	add.f64 	%fd63, %fd59, %fd62;
	add.f64 	%fd64, %fd33, %fd63;
	add.f64 	%fd65, %fd60, %fd64;
	sub.f64 	%fd66, %fd60, %fd65;
	add.f64 	%fd67, %fd64, %fd66;
	xor.b32  	%r25, %r48, -2147483648;
	mov.b32 	%r26, 1127219200;
	mov.b64 	%fd68, {%r25, %r26};
	mov.b32 	%r27, -2147483648;
	mov.b64 	%fd69, {%r27, %r26};
	sub.f64 	%fd70, %fd68, %fd69;
	fma.rn.f64 	%fd71, %fd70, 0d3FE62E42FEFA39EF, %fd65;
	fma.rn.f64 	%fd72, %fd70, 0dBFE62E42FEFA39EF, %fd71;
	sub.f64 	%fd73, %fd72, %fd65;
	sub.f64 	%fd74, %fd67, %fd73;
	fma.rn.f64 	%fd75, %fd70, 0d3C7ABC9E3B39803F, %fd74;
	add.f64 	%fd76, %fd71, %fd75;
	sub.f64 	%fd77, %fd71, %fd76;
	add.f64 	%fd78, %fd75, %fd77;
	{
	.reg .b32 %temp; 
	mov.b64 	{%temp, %r28}, %fd11;
	}
	{
	.reg .b32 %temp; 
	mov.b64 	{%r29, %temp}, %fd11;
	}
	shl.b32 	%r30, %r28, 1;
	setp.gt.u32 	%p3, %r30, -33554433;
	and.b32  	%r31, %r28, -15728641;
	selp.b32 	%r32, %r31, %r28, %p3;
	mov.b64 	%fd79, {%r29, %r32};
	mul.rn.f64 	%fd80, %fd76, %fd79;
	neg.f64 	%fd81, %fd80;
	fma.rn.f64 	%fd82, %fd76, %fd79, %fd81;
	fma.rn.f64 	%fd83, %fd78, %fd79, %fd82;
	add.f64 	%fd4, %fd80, %fd83;
	sub.f64 	%fd84, %fd80, %fd4;
	add.f64 	%fd5, %fd83, %fd84;
	fma.rn.f64 	%fd85, %fd4, 0d3FF71547652B82FE, 0d4338000000000000;
	{
	.reg .b32 %temp; 
	mov.b64 	{%r13, %temp}, %fd85;
	}
	mov.f64 	%fd86, 0dC338000000000000;
	add.rn.f64 	%fd87, %fd85, %fd86;
	fma.rn.f64 	%fd88, %fd87, 0dBFE62E42FEFA39EF, %fd4;
	fma.rn.f64 	%fd89, %fd87, 0dBC7ABC9E3B39803F, %fd88;
	fma.rn.f64 	%fd90, %fd89, 0d3E5ADE1569CE2BDF, 0d3E928AF3FCA213EA;
	fma.rn.f64 	%fd91, %fd90, %fd89, 0d3EC71DEE62401315;
	fma.rn.f64 	%fd92, %fd91, %fd89, 0d3EFA01997C89EB71;
	fma.rn.f64 	%fd93, %fd92, %fd89, 0d3F2A01A014761F65;
	fma.rn.f64 	%fd94, %fd93, %fd89, 0d3F56C16C1852B7AF;
	fma.rn.f64 	%fd95, %fd94, %fd89, 0d3F81111111122322;
	fma.rn.f64 	%fd96, %fd95, %fd89, 0d3FA55555555502A1;
	fma.rn.f64 	%fd97, %fd96, %fd89, 0d3FC5555555555511;
	fma.rn.f64 	%fd98, %fd97, %fd89, 0d3FE000000000000B;
	fma.rn.f64 	%fd99, %fd98, %fd89, 0d3FF0000000000000;
	fma.rn.f64 	%fd100, %fd99, %fd89, 0d3FF0000000000000;
	{
	.reg .b32 %temp; 
	mov.b64 	{%r14, %temp}, %fd100;
	}
	{
	.reg .b32 %temp; 
	mov.b64 	{%temp, %r15}, %fd100;
	}
	shl.b32 	%r33, %r13, 20;
	add.s32 	%r34, %r33, %r15;
	mov.b64 	%fd108, {%r14, %r34};
	{
	.reg .b32 %temp; 
	mov.b64 	{%temp, %r35}, %fd4;
	}
	mov.b32 	%f2, %r35;
	abs.f32 	%f1, %f2;
	setp.lt.f32 	%p4, %f1, 0f4086232B;
	@%p4 bra 	$L__BB1_7;
	setp.lt.f64 	%p5, %fd4, 0d0000000000000000;
	add.f64 	%fd101, %fd4, 0d7FF0000000000000;
	selp.f64 	%fd108, 0d0000000000000000, %fd101, %p5;
	setp.geu.f32 	%p6, %f1, 0f40874800;
	@%p6 bra 	$L__BB1_7;
	shr.u32 	%r36, %r13, 31;
	add.s32 	%r37, %r13, %r36;
	shr.s32 	%r38, %r37, 1;
	shl.b32 	%r39, %r38, 20;
	add.s32 	%r40, %r15, %r39;
	mov.b64 	%fd102, {%r14, %r40};
	sub.s32 	%r41, %r13, %r38;
	shl.b32 	%r42, %r41, 20;
	add.s32 	%r43, %r42, 1072693248;
	mov.b32 	%r44, 0;
	mov.b64 	%fd103, {%r44, %r43};
	mul.f64 	%fd108, %fd103, %fd102;
$L__BB1_7:
	abs.f64 	%fd104, %fd108;
	setp.eq.f64 	%p7, %fd104, 0d7FF0000000000000;
	fma.rn.f64 	%fd105, %fd108, %fd5, %fd108;
	selp.f64 	%fd106, %fd108, %fd105, %p7;
	st.param.f64 	[func_retval0], %fd106;
	ret;

}


// ===== COMPILED SASS (sm_100) =====

	.target	sm_100

	.elftype	@"ET_EXEC"


//--------------------- .note.nv.tkinfo           --------------------------
	.section	.note.nv.tkinfo,"",@"SHT_NOTE"
	.sectionflags	@"SHF_NOTE_NV_TKINFO"
	.tkinfo
        /*0018*/ 	.word	0x00000002
        /*0030*/ 	.string	""
        /*0030*/ 	.string	"ptxas"
        /*0030*/ 	.string	"Cuda compilation tools, release 13.0, V13.0.88"
        /*0030*/ 	.string	"Build cuda_13.0.r13.0/compiler.36424714_0"
        /*0030*/ 	.string	"-arch sm_100 -m 64 "



//--------------------- .note.nv.cuinfo           --------------------------
	.section	.note.nv.cuinfo,"",@"SHT_NOTE"
	.sectionflags	@"SHF_NOTE_NV_CUINFO"
        /*0018*/ 	.short	0x0002
        /*001a*/ 	.short	0x0064
        /*001c*/ 	.short	0x0082
	.zero		2


//--------------------- .nv.info                  --------------------------
	.section	.nv.info,"",@"SHT_CUDA_INFO"
	.align	4


	//----- nvinfo : EIATTR_REGCOUNT
	.align		4
        /*0000*/ 	.byte	0x04, 0x2f
        /*0002*/ 	.short	(.L_10 - .L_9)
	.align		4
.L_9:
        /*0004*/ 	.word	index@(_Z9GillespiePiiPfiS_ffi)
        /*0008*/ 	.word	0x0000003c


	//----- nvinfo : EIATTR_FRAME_SIZE
	.align		4
.L_10:
        /*000c*/ 	.byte	0x04, 0x11
        /*000e*/ 	.short	(.L_12 - .L_11)
	.align		4
.L_11:
        /*0010*/ 	.word	index@($_Z9GillespiePiiPfiS_ffi$__internal_accurate_pow)
        /*0014*/ 	.word	0x00000030


	//----- nvinfo : EIATTR_FRAME_SIZE
	.align		4
.L_12:
        /*0018*/ 	.byte	0x04, 0x11
        /*001a*/ 	.short	(.L_14 - .L_13)
	.align		4
.L_13:
        /*001c*/ 	.word	index@($__internal_0_$__cuda_sm3x_div_rn_noftz_f32_slowpath)
        /*0020*/ 	.word	0x00000030


	//----- nvinfo : EIATTR_FRAME_SIZE
	.align		4
.L_14:
        /*0024*/ 	.byte	0x04, 0x11
        /*0026*/ 	.short	(.L_16 - .L_15)
	.align		4
.L_15:
        /*0028*/ 	.word	index@(_Z9GillespiePiiPfiS_ffi)
        /*002c*/ 	.word	0x00000030


	//----- nvinfo : EIATTR_MIN_STACK_SIZE
	.align		4
.L_16:
        /*0030*/ 	.byte	0x04, 0x12
        /*0032*/ 	.short	(.L_18 - .L_17)
	.align		4
.L_17:
        /*0034*/ 	.word	index@(_Z9GillespiePiiPfiS_ffi)
        /*0038*/ 	.word	0x00000030
.L_18:


//--------------------- .nv.compat                --------------------------
	.section	.nv.compat,"",@"SHT_CUDA_COMPAT_INFO"
	.align	4
        /*0000*/ 	.byte	0x02, 0x09, 0x00, 0x00, 0x02, 0x02, 0x01, 0x00, 0x02, 0x05, 0x05, 0x00, 0x03, 0x07, 0x01, 0x01
        /*0010*/ 	.byte	0x02, 0x03, 0x00, 0x00, 0x02, 0x06, 0x01, 0x00, 0x04, 0x0b, 0x08, 0x00, 0x01, 0x00, 0x00, 0x00
        /*0020*/ 	.byte	0x00, 0x00, 0x00, 0x00


//--------------------- .nv.info._Z9GillespiePiiPfiS_ffi --------------------------
	.section	.nv.info._Z9GillespiePiiPfiS_ffi,"",@"SHT_CUDA_INFO"
	.sectionflags	@""
	.align	4


	//----- nvinfo : EIATTR_CUDA_API_VERSION
	.align		4
        /*0000*/ 	.byte	0x04, 0x37
        /*0002*/ 	.short	(.L_20 - .L_19)
.L_19:
        /*0004*/ 	.word	0x00000082


	//----- nvinfo : EIATTR_KPARAM_INFO
	.align		4
.L_20:
        /*0008*/ 	.byte	0x04, 0x17
        /*000a*/ 	.short	(.L_22 - .L_21)
.L_21:
        /*000c*/ 	.word	0x00000000
        /*0010*/ 	.short	0x0007
        /*0012*/ 	.short	0x0030
        /*0014*/ 	.byte	0x00, 0xf0, 0x11, 0x00


	//----- nvinfo : EIATTR_KPARAM_INFO
	.align		4
.L_22:
        /*0018*/ 	.byte	0x04, 0x17
        /*001a*/ 	.short	(.L_24 - .L_23)
.L_23:
        /*001c*/ 	.word	0x00000000
        /*0020*/ 	.short	0x0006
        /*0022*/ 	.short	0x002c
        /*0024*/ 	.byte	0x00, 0xf0, 0x11, 0x00


	//----- nvinfo : EIATTR_KPARAM_INFO
	.align		4
.L_24:
        /*0028*/ 	.byte	0x04, 0x17
        /*002a*/ 	.short	(.L_26 - .L_25)
.L_25:
        /*002c*/ 	.word	0x00000000
        /*0030*/ 	.short	0x0005
        /*0032*/ 	.short	0x0028
        /*0034*/ 	.byte	0x00, 0xf0, 0x11, 0x00


	//----- nvinfo : EIATTR_KPARAM_INFO
	.align		4
.L_26:
        /*0038*/ 	.byte	0x04, 0x17
        /*003a*/ 	.short	(.L_28 - .L_27)
.L_27:
        /*003c*/ 	.word	0x00000000
        /*0040*/ 	.short	0x0004
        /*0042*/ 	.short	0x0020
        /*0044*/ 	.byte	0x00, 0xf5, 0x21, 0x00


	//----- nvinfo : EIATTR_KPARAM_INFO
	.align		4
.L_28:
        /*0048*/ 	.byte	0x04, 0x17
        /*004a*/ 	.short	(.L_30 - .L_29)
.L_29:
        /*004c*/ 	.word	0x00000000
        /*0050*/ 	.short	0x0003
        /*0052*/ 	.short	0x0018
        /*0054*/ 	.byte	0x00, 0xf0, 0x11, 0x00


	//----- nvinfo : EIATTR_KPARAM_INFO
	.align		4
.L_30:
        /*0058*/ 	.byte	0x04, 0x17
        /*005a*/ 	.short	(.L_32 - .L_31)
.L_31:
        /*005c*/ 	.word	0x00000000
        /*0060*/ 	.short	0x0002
        /*0062*/ 	.short	0x0010
        /*0064*/ 	.byte	0x00, 0xf5, 0x21, 0x00


	//----- nvinfo : EIATTR_KPARAM_INFO
	.align		4
.L_32:
        /*0068*/ 	.byte	0x04, 0x17
        /*006a*/ 	.short	(.L_34 - .L_33)
.L_33:
        /*006c*/ 	.word	0x00000000
        /*0070*/ 	.short	0x0001
        /*0072*/ 	.short	0x0008
        /*0074*/ 	.byte	0x00, 0xf0, 0x11, 0x00


	//----- nvinfo : EIATTR_KPARAM_INFO
	.align		4
.L_34:
        /*0078*/ 	.byte	0x04, 0x17
        /*007a*/ 	.short	(.L_36 - .L_35)
.L_35:
        /*007c*/ 	.word	0x00000000
        /*0080*/ 	.short	0x0000
        /*0082*/ 	.short	0x0000
        /*0084*/ 	.byte	0x00, 0xf5, 0x21, 0x00


	//----- nvinfo : EIATTR_SPARSE_MMA_MASK
	.align		4
.L_36:
        /*0088*/ 	.byte	0x03, 0x50
        /*008a*/ 	.short	0x0000


	//----- nvinfo : EIATTR_MAXREG_COUNT
	.align		4
        /*008c*/ 	.byte	0x03, 0x1b
        /*008e*/ 	.short	0x00ff


	//----- nvinfo : EIATTR_EXTERNS
	.align		4
        /*0090*/ 	.byte	0x04, 0x0f
        /*0092*/ 	.short	(.L_38 - .L_37)


	//   ....[0]....
	.align		4
.L_37:
        /*0094*/ 	.word	index@(malloc)


	//----- nvinfo : EIATTR_MERCURY_ISA_VERSION
	.align		4
.L_38:
        /*0098*/ 	.byte	0x03, 0x5f
        /*009a*/ 	.short	0x0101


	//----- nvinfo : EIATTR_VRC_CTA_INIT_COUNT
	.align		4
        /*009c*/ 	.byte	0x02, 0x4a
	.zero		1
	.zero		1


	//----- nvinfo : EIATTR_SYSCALL_OFFSETS
	.align		4
        /*00a0*/ 	.byte	0x04, 0x46
        /*00a2*/ 	.short	(.L_40 - .L_39)


	//   ....[0]....
.L_39:
        /*00a4*/ 	.word	0x000000e0


	//----- nvinfo : EIATTR_EXIT_INSTR_OFFSETS
	.align		4
.L_40:
        /*00a8*/ 	.byte	0x04, 0x1c
        /*00aa*/ 	.short	(.L_42 - .L_41)


	//   ....[0]....
.L_41:
        /*00ac*/ 	.word	0x00004580


	//   ....[1]....
        /*00b0*/ 	.word	0x000045b0


	//   ....[2]....
        /*00b4*/ 	.word	0x00007450


	//   ....[3]....
        /*00b8*/ 	.word	0x00008400


	//----- nvinfo : EIATTR_CRS_STACK_SIZE
	.align		4
.L_42:
        /*00bc*/ 	.byte	0x04, 0x1e
        /*00be*/ 	.short	(.L_44 - .L_43)
.L_43:
        /*00c0*/ 	.word	0x00000000


	//----- nvinfo : EIATTR_CBANK_PARAM_SIZE
	.align		4
.L_44:
        /*00c4*/ 	.byte	0x03, 0x19
        /*00c6*/ 	.short	0x0034


	//----- nvinfo : EIATTR_PARAM_CBANK
	.align		4
        /*00c8*/ 	.byte	0x04, 0x0a
        /*00ca*/ 	.short	(.L_46 - .L_45)
	.align		4
.L_45:
        /*00cc*/ 	.word	index@(.nv.constant0._Z9GillespiePiiPfiS_ffi)
        /*00d0*/ 	.short	0x0380
        /*00d2*/ 	.short	0x0034


	//----- nvinfo : EIATTR_SW_WAR
	.align		4
.L_46:
        /*00d4*/ 	.byte	0x04, 0x36
        /*00d6*/ 	.short	(.L_48 - .L_47)
.L_47:
        /*00d8*/ 	.word	0x00000008
.L_48:


//--------------------- .nv.callgraph             --------------------------
	.section	.nv.callgraph,"",@"SHT_CUDA_CALLGRAPH"
	.align	4
	.sectionentsize	8
	.align		4
        /*0000*/ 	.word	0x00000000
	.align		4
        /*0004*/ 	.word	0xffffffff
	.align		4
        /*0008*/ 	.word	index@(_Z9GillespiePiiPfiS_ffi)
	.align		4
        /*000c*/ 	.word	index@(malloc)
	.align		4
        /*0010*/ 	.word	0x00000000
	.align		4
        /*0014*/ 	.word	0xfffffffe
	.align		4
        /*0018*/ 	.word	0x00000000
	.align		4
        /*001c*/ 	.word	0xfffffffd
	.align		4
        /*0020*/ 	.word	0x00000000
	.align		4
        /*0024*/ 	.word	0xfffffffc


//--------------------- .nv.constant4             --------------------------
	.section	.nv.constant4,"a",@progbits
	.align	8
	.align		8
.nv.constant4:
        /*0000*/ 	.dword	malloc
	.align		8
        /*0008*/ 	.dword	precalc_xorwow_matrix
	.align		8
        /*0010*/ 	.dword	precalc_xorwow_offset_matrix
	.align		8
        /*0018*/ 	.dword	mrg32k3aM1
	.align		8
        /*0020*/ 	.dword	mrg32k3aM2
	.align		8
        /*0028*/ 	.dword	mrg32k3aM1SubSeq
	.align		8
        /*0030*/ 	.dword	mrg32k3aM2SubSeq
	.align		8
        /*0038*/ 	.dword	mrg32k3aM1Seq
	.align		8
        /*0040*/ 	.dword	mrg32k3aM2Seq


//--------------------- .nv.constant3             --------------------------
	.section	.nv.constant3,"a",@progbits
	.align	8
.nv.constant3:
	.type		__cr_lgamma_table,@object
	.size		__cr_lgamma_table,(.L_8 - __cr_lgamma_table)
__cr_lgamma_table:
        /*0000*/ 	.byte	0x00, 0x00, 0x00, 0x00, 0x00, 0x00, 0x00, 0x00, 0x00, 0x00, 0x00, 0x00, 0x00, 0x00, 0x00, 0x00
        /*0010*/ 	.byte	0xef, 0x39, 0xfa, 0xfe, 0x42, 0x2e, 0xe6, 0x3f, 0x02, 0x20, 0x2a, 0xfa, 0x0b, 0xab, 0xfc, 0x3f
        /*0020*/ 	.byte	0xf9, 0x2c, 0x92, 0x7c, 0xa7, 0x6c, 0x09, 0x40, 0xc9, 0x79, 0x44, 0x3c, 0x64, 0x26, 0x13, 0x40
        /*0030*/ 	.byte	0xca, 0x01, 0xcf, 0x3a, 0x27, 0x51, 0x1a, 0x40, 0x30, 0xcc, 0x2d, 0xf3, 0xe1, 0x0c, 0x21, 0x40
        /*0040*/ 	.byte	0x0d, 0xb7, 0xfc, 0x82, 0x8e, 0x35, 0x25, 0x40
.L_8:


//--------------------- .text._Z9GillespiePiiPfiS_ffi --------------------------
	.section	.text._Z9GillespiePiiPfiS_ffi,"ax",@progbits
	.align	128
        .global         _Z9GillespiePiiPfiS_ffi
        .type           _Z9GillespiePiiPfiS_ffi,@function
        .size           _Z9GillespiePiiPfiS_ffi,(.L_x_83 - _Z9GillespiePiiPfiS_ffi)
        .other          _Z9GillespiePiiPfiS_ffi,@"STO_CUDA_ENTRY STV_DEFAULT"
_Z9GillespiePiiPfiS_ffi:
.text._Z9GillespiePiiPfiS_ffi:
[----:B------:R-:W0:Y:S01]  /*0000*/  LDC R1, c[0x0][0x37c] ;  /* 0x0000df00ff017b82 */ /* 0x000e220000000800 */
[----:B------:R-:W1:Y:S01]  /*0010*/  LDCU UR4, c[0x0][0x398] ;  /* 0x00007300ff0477ac */ /* 0x000e620008000800 */
[----:B------:R-:W-:Y:S01]  /*0020*/  MOV R0, 0x0 ;  /* 0x0000000000007802 */ /* 0x000fe20000000f00 */
[----:B0-----:R-:W-:Y:S01]  /*0030*/  VIADD R1, R1, 0xffffffd0 ;  /* 0xffffffd001017836 */ /* 0x001fe20000000000 */
[----:B------:R-:W0:Y:S04]  /*0040*/  LDCU UR6, c[0x0][0x3a8] ;  /* 0x00007500ff0677ac */ /* 0x000e280008000800 */
[----:B------:R2:W3:Y:S01]  /*0050*/  LDC.64 R2, c[0x4][R0] ;  /* 0x0100000000027b82 */ /* 0x0004e20000000a00 */
[----:B-1----:R-:W-:Y:S01]  /*0060*/  UIMAD.WIDE UR4, UR4, 0x4, URZ ;  /* 0x00000004040478a5 */ /* 0x002fe2000f8e02ff */
[----:B0-----:R-:W-:-:S05]  /*0070*/  IMAD.U32 R16, RZ, RZ, UR6 ;  /* 0x00000006ff107e24 */ /* 0x001fca000f8e00ff */
[----:B------:R-:W-:Y:S02]  /*0080*/  IMAD.U32 R7, RZ, RZ, UR5 ;  /* 0x00000005ff077e24 */ /* 0x000fe4000f8e00ff */
[----:B------:R-:W-:Y:S02]  /*0090*/  IMAD.U32 R5, RZ, RZ, UR5 ;  /* 0x00000005ff057e24 */ /* 0x000fe4000f8e00ff */
[----:B------:R-:W-:Y:S02]  /*00a0*/  IMAD.U32 R4, RZ, RZ, UR4 ;  /* 0x00000004ff047e24 */ /* 0x000fe4000f8e00ff */
[----:B------:R-:W-:Y:S02]  /*00b0*/  IMAD.U32 R6, RZ, RZ, UR4 ;  /* 0x00000004ff067e24 */ /* 0x000fe4000f8e00ff */
[----:B--2---:R-:W-:-:S07]  /*00c0*/  IMAD.MOV.U32 R5, RZ, RZ, R7 ;  /* 0x000000ffff057224 */ /* 0x004fce00078e0007 */
[----:B------:R-:W-:-:S07]  /*00d0*/  LEPC R20, `(.L_x_0) ;  /* 0x000000001014794e */ /* 0x000fce0000000000 */
[----:B---3--:R-:W-:Y:S05]  /*00e0*/  CALL.ABS.NOINC R2 ;  /* 0x0000000002007343 */ /* 0x008fea0003c00000 */
.L_x_0:
[----:B------:R-:W-:Y:S01]  /*00f0*/  CS2R R2, SR_CLOCKLO ;  /* 0x0000000000027805 */ /* 0x000fe20000015000 */
[----:B------:R-:W0:Y:S05]  /*0100*/  S2R R7, SR_TID.X ;  /* 0x0000000000077919 */ /* 0x000e2a0000002100 */
[----:B------:R-:W-:Y:S01]  /*0110*/  LOP3.LUT R0, R2, 0xaad26b49, RZ, 0x3c, !PT ;  /* 0xaad26b4902007812 */ /* 0x000fe200078e3cff */
[----:B------:R-:W1:Y:S01]  /*0120*/  LDC.64 R30, c[0x0][0x358] ;  /* 0x0000d600ff1e7b82 */ /* 0x000e620000000a00 */
[----:B------:R-:W-:Y:S01]  /*0130*/  LOP3.LUT R2, R3, 0xf7dcefdd, RZ, 0x3c, !PT ;  /* 0xf7dcefdd03027812 */ /* 0x000fe200078e3cff */
[----:B------:R-:W-:Y:S02]  /*0140*/  BSSY.RECONVERGENT B0, `(.L_x_1) ;  /* 0x000043e000007945 */ /* 0x000fe40003800200 */
[----:B------:R-:W-:-:S02]  /*0150*/  IMAD R0, R0, 0x4182bed5, RZ ;  /* 0x4182bed500007824 */ /* 0x000fc400078e02ff */
[----:B------:R-:W-:Y:S02]  /*0160*/  IMAD R3, R2, -0x658354e5, RZ ;  /* 0x9a7cab1b02037824 */ /* 0x000fe400078e02ff */
[C---:B------:R-:W-:Y:S01]  /*0170*/  VIADD R9, R0.reuse, 0x583f19 ;  /* 0x00583f1900097836 */ /* 0x040fe20000000000 */
[C---:B------:R-:W-:Y:S01]  /*0180*/  LOP3.LUT R10, R0.reuse, 0x159a55e5, RZ, 0x3c, !PT ;  /* 0x159a55e5000a7812 */ /* 0x040fe200078e3cff */
[C---:B------:R-:W-:Y:S01]  /*0190*/  VIADD R11, R3.reuse, 0x1f123bb5 ;  /* 0x1f123bb5030b7836 */ /* 0x040fe20000000000 */
[C---:B------:R-:W-:Y:S02]  /*01a0*/  IADD3 R2, PT, PT, R0.reuse, 0x64f0c9, R3 ;  /* 0x0064f0c900027810 */ /* 0x040fe40007ffe003 */
[----:B------:R-:W-:Y:S01]  /*01b0*/  LOP3.LUT R8, R3, 0x5491333, RZ, 0x3c, !PT ;  /* 0x0549133303087812 */ /* 0x000fe200078e3cff */
[----:B------:R-:W-:Y:S01]  /*01c0*/  VIADD R3, R0, 0x75bcd15 ;  /* 0x075bcd1500037836 */ /* 0x000fe20000000000 */
[----:B------:R2:W-:Y:S04]  /*01d0*/  STL.64 [R1+0x8], R10 ;  /* 0x0000080a01007387 */ /* 0x0005e80000100a00 */
[----:B------:R2:W-:Y:S04]  /*01e0*/  STL.64 [R1], R2 ;  /* 0x0000000201007387 */ /* 0x0005e80000100a00 */
[----:B------:R2:W-:Y:S01]  /*01f0*/  STL.64 [R1+0x10], R8 ;  /* 0x0000100801007387 */ /* 0x0005e20000100a00 */
[----:B0-----:R-:W-:-:S13]  /*0200*/  ISETP.NE.AND P0, PT, R7, RZ, PT ;  /* 0x000000ff0700720c */ /* 0x001fda0003f05270 */
[----:B--2---:R-:W-:Y:S05]  /*0210*/  @!P0 BRA `(.L_x_2) ;  /* 0x0000004000c08947 */ /* 0x004fea0003800000 */
[----:B------:R-:W-:Y:S02]  /*0220*/  IMAD.MOV.U32 R0, RZ, RZ, R7 ;  /* 0x000000ffff007224 */ /* 0x000fe400078e0007 */
[----:B------:R-:W-:Y:S02]  /*0230*/  IMAD.MOV.U32 R17, RZ, RZ, RZ ;  /* 0x000000ffff117224 */ /* 0x000fe400078e00ff */
[----:B------:R-:W-:-:S07]  /*0240*/  IMAD.MOV.U32 R6, RZ, RZ, RZ ;  /* 0x000000ffff067224 */ /* 0x000fce00078e00ff */
.L_x_17:
[----:B------:R-:W-:Y:S01]  /*0250*/  LOP3.LUT R45, R0, 0x3, RZ, 0xc0, !PT ;  /* 0x00000003002d7812 */ /* 0x000fe200078ec0ff */
[----:B------:R-:W-:Y:S03]  /*0260*/  BSSY.RECONVERGENT B1, `(.L_x_3) ;  /* 0x0000425000017945 */ /* 0x000fe60003800200 */
[----:B------:R-:W-:-:S04]  /*0270*/  ISETP.NE.U32.AND P0, PT, R45, RZ, PT ;  /* 0x000000ff2d00720c */ /* 0x000fc80003f05070 */
[----:B------:R-:W-:-:S13]  /*0280*/  ISETP.NE.AND.EX P0, PT, RZ, RZ, PT, P0 ;  /* 0x000000ffff00720c */ /* 0x000fda0003f05300 */
[----:B0-23--:R-:W-:Y:S05]  /*0290*/  @!P0 BRA `(.L_x_4) ;  /* 0x0000004000848947 */ /* 0x00dfea0003800000 */
[----:B------:R-:W0:Y:S01]  /*02a0*/  LDC.64 R12, c[0x4][0x8] ;  /* 0x01000200ff0c7b82 */ /* 0x000e220000000a00 */
[----:B------:R-:W-:Y:S01]  /*02b0*/  BSSY.RECONVERGENT B2, `(.L_x_5) ;  /* 0x0000158000027945 */ /* 0x000fe20003800200 */
[----:B------:R-:W-:Y:S01]  /*02c0*/  IMAD.MOV.U32 R18, RZ, RZ, RZ ;  /* 0x000000ffff127224 */ /* 0x000fe200078e00ff */
[----:B------:R-:W-:Y:S02]  /*02d0*/  CS2R R8, SRZ ;  /* 0x0000000000087805 */ /* 0x000fe4000001ff00 */
[----:B------:R-:W-:Y:S01]  /*02e0*/  CS2R R10, SRZ ;  /* 0x00000000000a7805 */ /* 0x000fe2000001ff00 */
[----:B------:R-:W-:Y:S02]  /*02f0*/  IMAD.MOV.U32 R3, RZ, RZ, RZ ;  /* 0x000000ffff037224 */ /* 0x000fe400078e00ff */
[----:B0-----:R-:W-:-:S07]  /*0300*/  IMAD.WIDE.U32 R12, R6, 0xc80, R12 ;  /* 0x00000c80060c7825 */ /* 0x001fce00078e000c */
.L_x_8:
[----:B------:R-:W-:-:S06]  /*0310*/  IMAD R19, R18, 0x4, R1 ;  /* 0x0000000412137824 */ /* 0x000fcc00078e0201 */
[----:B------:R-:W5:Y:S01]  /*0320*/  LDL R19, [R19+0x4] ;  /* 0x0000040013137983 */ /* 0x000f620000100800 */
[----:B------:R-:W-:Y:S01]  /*0330*/  BSSY.RECONVERGENT B3, `(.L_x_6) ;  /* 0x000014c000037945 */ /* 0x000fe20003800200 */
[----:B------:R-:W-:Y:S02]  /*0340*/  IMAD.SHL.U32 R20, R18, 0x20, RZ ;  /* 0x0000002012147824 */ /* 0x000fe400078e00ff */
[----:B------:R-:W-:-:S07]  /*0350*/  IMAD.MOV.U32 R21, RZ, RZ, RZ ;  /* 0x000000ffff157224 */ /* 0x000fce00078e00ff */
.L_x_7:
[----:B-----5:R-:W-:-:S04]  /*0360*/  SHF.R.U32.HI R47, RZ, R21, R19 ;  /* 0x00000015ff2f7219 */ /* 0x020fc80000011613 */
[C---:B------:R-:W-:Y:S02]  /*0370*/  LOP3.LUT R14, R47.reuse, 0x1, RZ, 0xc0, !PT ;  /* 0x000000012f0e7812 */ /* 0x040fe400078ec0ff */
[----:B------:R-:W-:Y:S02]  /*0380*/  R2P PR, R47, 0x7e ;  /* 0x0000007e2f007804 */ /* 0x000fe40000000000 */
[----:B------:R-:W-:Y:S01]  /*0390*/  ISETP.NE.U32.AND P0, PT, R14, 0x1, PT ;  /* 0x000000010e00780c */ /* 0x000fe20003f05070 */
[----:B------:R-:W-:-:S04]  /*03a0*/  IMAD.IADD R14, R20, 0x1, R21 ;  /* 0x00000001140e7824 */ /* 0x000fc800078e0215 */
[----:B------:R-:W-:-:S04]  /*03b0*/  IMAD R15, R14, 0x5, RZ ;  /* 0x000000050e0f7824 */ /* 0x000fc800078e02ff */
[----:B------:R-:W-:Y:S02]  /*03c0*/  IMAD.WIDE.U32 R14, R15, 0x4, R12 ;  /* 0x000000040f0e7825 */ /* 0x000fe400078e000c */
[C---:B-1----:R-:W-:Y:S02]  /*03d0*/  @P1 R2UR UR14, R30.reuse ;  /* 0x000000001e0e12ca */ /* 0x042fe400000e0000 */
[C---:B------:R-:W-:Y:S02]  /*03e0*/  @!P0 R2UR UR4, R30.reuse ;  /* 0x000000001e0482ca */ /* 0x040fe400000e0000 */
[C---:B------:R-:W-:Y:S02]  /*03f0*/  @!P0 R2UR UR5, R31.reuse ;  /* 0x000000001f0582ca */ /* 0x040fe400000e0000 */
[----:B------:R-:W-:Y:S02]  /*0400*/  @!P0 R2UR UR6, R30 ;  /* 0x000000001e0682ca */ /* 0x000fe400000e0000 */
[----:B------:R-:W-:-:S02]  /*0410*/  @!P0 R2UR UR7, R31 ;  /* 0x000000001f0782ca */ /* 0x000fc400000e0000 */
[C---:B------:R-:W-:Y:S02]  /*0420*/  @!P0 R2UR UR8, R30.reuse ;  /* 0x000000001e0882ca */ /* 0x040fe400000e0000 */
[C---:B------:R-:W-:Y:S02]  /*0430*/  @!P0 R2UR UR9, R31.reuse ;  /* 0x000000001f0982ca */ /* 0x040fe400000e0000 */
[C---:B------:R-:W-:Y:S02]  /*0440*/  @!P0 R2UR UR10, R30.reuse ;  /* 0x000000001e0a82ca */ /* 0x040fe400000e0000 */
[C---:B------:R-:W-:Y:S01]  /*0450*/  @!P0 R2UR UR11, R31.reuse ;  /* 0x000000001f0b82ca */ /* 0x040fe200000e0000 */
[----:B------:R-:W2:Y:S01]  /*0460*/  @!P0 LDG.E R22, desc[UR4][R14.64] ;  /* 0x000000040e168981 */ /* 0x000ea2000c1e1900 */
[----:B------:R-:W-:Y:S02]  /*0470*/  @!P0 R2UR UR12, R30 ;  /* 0x000000001e0c82ca */ /* 0x000fe400000e0000 */
[C---:B------:R-:W-:Y:S01]  /*0480*/  @!P0 R2UR UR13, R31.reuse ;  /* 0x000000001f0d82ca */ /* 0x040fe200000e0000 */
[----:B------:R-:W3:Y:S01]  /*0490*/  @!P0 LDG.E R23, desc[UR6][R14.64+0x4] ;  /* 0x000004060e178981 */ /* 0x000ee2000c1e1900 */
[----:B------:R-:W-:-:S02]  /*04a0*/  @P1 R2UR UR15, R31 ;  /* 0x000000001f0f12ca */ /* 0x000fc400000e0000 */
[C---:B------:R-:W-:Y:S01]  /*04b0*/  @P1 R2UR UR16, R30.reuse ;  /* 0x000000001e1012ca */ /* 0x040fe200000e0000 */
[----:B------:R-:W4:Y:S01]  /*04c0*/  @!P0 LDG.E R24, desc[UR8][R14.64+0x8] ;  /* 0x000008080e188981 */ /* 0x000f22000c1e1900 */
[C---:B------:R-:W-:Y:S02]  /*04d0*/  @P1 R2UR UR17, R31.reuse ;  /* 0x000000001f1112ca */ /* 0x040fe400000e0000 */
[C---:B------:R-:W-:Y:S01]  /*04e0*/  @P1 R2UR UR18, R30.reuse ;  /* 0x000000001e1212ca */ /* 0x040fe200000e0000 */
[----:B------:R-:W4:Y:S01]  /*04f0*/  @!P0 LDG.E R25, desc[UR10][R14.64+0xc] ;  /* 0x00000c0a0e198981 */ /* 0x000f22000c1e1900 */
[C---:B------:R-:W-:Y:S02]  /*0500*/  @P1 R2UR UR19, R31.reuse ;  /* 0x000000001f1312ca */ /* 0x040fe400000e0000 */
[----:B------:R-:W-:Y:S01]  /*0510*/  @P1 R2UR UR20, R30 ;  /* 0x000000001e1412ca */ /* 0x000fe200000e0000 */
[----:B------:R-:W4:Y:S01]  /*0520*/  @!P0 LDG.E R26, desc[UR12][R14.64+0x10] ;  /* 0x0000100c0e1a8981 */ /* 0x000f22000c1e1900 */
[----:B------:R-:W-:-:S02]  /*0530*/  @P1 R2UR UR21, R31 ;  /* 0x000000001f1512ca */ /* 0x000fc400000e0000 */
[C---:B------:R-:W-:Y:S01]  /*0540*/  @P1 R2UR UR22, R30.reuse ;  /* 0x000000001e1612ca */ /* 0x040fe200000e0000 */
[----:B------:R-:W4:Y:S01]  /*0550*/  @P1 LDG.E R28, desc[UR14][R14.64+0x14] ;  /* 0x0000140e0e1c1981 */ /* 0x000f22000c1e1900 */
[C---:B------:R-:W-:Y:S02]  /*0560*/  @P1 R2UR UR23, R31.reuse ;  /* 0x000000001f1712ca */ /* 0x040fe400000e0000 */
[C---:B------:R-:W-:Y:S01]  /*0570*/  @P2 R2UR UR24, R30.reuse ;  /* 0x000000001e1822ca */ /* 0x040fe200000e0000 */
[----:B------:R-:W4:Y:S01]  /*0580*/  @P1 LDG.E R27, desc[UR16][R14.64+0x18] ;  /* 0x000018100e1b1981 */ /* 0x000f22000c1e1900 */
[C---:B------:R-:W-:Y:S02]  /*0590*/  @P2 R2UR UR25, R31.reuse ;  /* 0x000000001f1922ca */ /* 0x040fe400000e0000 */
[----:B------:R-:W-:Y:S01]  /*05a0*/  @P2 R2UR UR26, R30 ;  /* 0x000000001e1a22ca */ /* 0x000fe200000e0000 */
[----:B------:R-:W4:Y:S01]  /*05b0*/  @P1 LDG.E R32, desc[UR18][R14.64+0x1c] ;  /* 0x00001c120e201981 */ /* 0x000f22000c1e1900 */
        /* <DEDUP_REMOVED lines=10> */
[----:B------:R-:W-:Y:S01]  /*0660*/  @P3 R2UR UR34, R30 ;  /* 0x000000001e2232ca */ /* 0x000fe200000e0000 */
[----:B------:R-:W4:Y:S01]  /*0670*/  @P2 LDG.E R33, desc[UR26][R14.64+0x2c] ;  /* 0x00002c1a0e212981 */ /* 0x000f22000c1e1900 */
[----:B------:R-:W-:-:S03]  /*0680*/  @P3 R2UR UR35, R31 ;  /* 0x000000001f2332ca */ /* 0x000fc600000e0000 */
[----:B------:R-:W4:Y:S04]  /*0690*/  @P2 LDG.E R38, desc[UR28][R14.64+0x30] ;  /* 0x0000301c0e262981 */ /* 0x000f28000c1e1900 */
[----:B------:R-:W4:Y:S04]  /*06a0*/  @P2 LDG.E R35, desc[UR30][R14.64+0x34] ;  /* 0x0000341e0e232981 */ /* 0x000f28000c1e1900 */
[----:B------:R-:W4:Y:S04]  /*06b0*/  @P2 LDG.E R40, desc[UR32][R14.64+0x38] ;  /* 0x000038200e282981 */ /* 0x000f28000c1e1900 */
[----:B------:R-:W4:Y:S01]  /*06c0*/  @P3 LDG.E R42, desc[UR34][R14.64+0x3c] ;  /* 0x00003c220e2a3981 */ /* 0x000f22000c1e1900 */
[----:B------:R-:W-:-:S02]  /*06d0*/  @P3 R2UR UR4, R30 ;  /* 0x000000001e0432ca */ /* 0x000fc400000e0000 */
[C---:B------:R-:W-:Y:S02]  /*06e0*/  @P3 R2UR UR5, R31.reuse ;  /* 0x000000001f0532ca */ /* 0x040fe400000e0000 */
[C---:B------:R-:W-:Y:S02]  /*06f0*/  @P3 R2UR UR6, R30.reuse ;  /* 0x000000001e0632ca */ /* 0x040fe400000e0000 */
[C---:B------:R-:W-:Y:S02]  /*0700*/  @P3 R2UR UR7, R31.reuse ;  /* 0x000000001f0732ca */ /* 0x040fe400000e0000 */
[C---:B------:R-:W-:Y:S02]  /*0710*/  @P3 R2UR UR8, R30.reuse ;  /* 0x000000001e0832ca */ /* 0x040fe400000e0000 */
[----:B------:R-:W-:Y:S02]  /*0720*/  @P3 R2UR UR9, R31 ;  /* 0x000000001f0932ca */ /* 0x000fe400000e0000 */
        /* <DEDUP_REMOVED lines=31> */
[----:B------:R-:W-:Y:S01]  /*0920*/  @P6 R2UR UR41, R31 ;  /* 0x000000001f2962ca */ /* 0x000fe200000e0000 */
[----:B------:R-:W4:Y:S08]  /*0930*/  @P6 LDG.E R37, desc[UR34][R14.64+0x7c] ;  /* 0x00007c220e256981 */ /* 0x000f30000c1e1900 */
[----:B------:R-:W4:Y:S04]  /*0940*/  @P6 LDG.E R39, desc[UR38][R14.64+0x84] ;  /* 0x000084260e276981 */ /* 0x000f28000c1e1900 */
[----:B------:R-:W4:Y:S01]  /*0950*/  @P6 LDG.E R44, desc[UR40][R14.64+0x88] ;  /* 0x000088280e2c6981 */ /* 0x000f22000c1e1900 */
[----:B--2---:R-:W-:-:S03]  /*0960*/  @!P0 LOP3.LUT R3, R3, R22, RZ, 0x3c, !PT ;  /* 0x0000001603038212 */ /* 0x004fc600078e3cff */
[----:B------:R-:W2:Y:S01]  /*0970*/  @P3 LDG.E R22, desc[UR6][R14.64+0x44] ;  /* 0x000044060e163981 */ /* 0x000ea2000c1e1900 */
[----:B---3--:R-:W-:-:S03]  /*0980*/  @!P0 LOP3.LUT R10, R10, R23, RZ, 0x3c, !PT ;  /* 0x000000170a0a8212 */ /* 0x008fc600078e3cff */
[----:B------:R-:W3:Y:S01]  /*0990*/  @P3 LDG.E R23, desc[UR4][R14.64+0x40] ;  /* 0x000040040e173981 */ /* 0x000ee2000c1e1900 */
[----:B----4-:R-:W-:-:S03]  /*09a0*/  @!P0 LOP3.LUT R11, R11, R24, RZ, 0x3c, !PT ;  /* 0x000000180b0b8212 */ /* 0x010fc600078e3cff */
[----:B------:R-:W4:Y:S01]  /*09b0*/  @P3 LDG.E R24, desc[UR10][R14.64+0x4c] ;  /* 0x00004c0a0e183981 */ /* 0x000f22000c1e1900 */
[----:B------:R-:W-:-:S03]  /*09c0*/  @!P0 LOP3.LUT R8, R8, R25, RZ, 0x3c, !PT ;  /* 0x0000001908088212 */ /* 0x000fc600078e3cff */
[----:B------:R-:W4:Y:S01]  /*09d0*/  @P3 LDG.E R25, desc[UR8][R14.64+0x48] ;  /* 0x000048080e193981 */ /* 0x000f22000c1e1900 */
[----:B------:R-:W-:Y:S02]  /*09e0*/  @!P0 LOP3.LUT R9, R9, R26, RZ, 0x3c, !PT ;  /* 0x0000001a09098212 */ /* 0x000fe400078e3cff */
[----:B------:R-:W-:Y:S01]  /*09f0*/  LOP3.LUT P0, RZ, R47, 0x80, RZ, 0xc0, !PT ;  /* 0x000000802fff7812 */ /* 0x000fe2000780c0ff */
[----:B------:R-:W4:Y:S01]  /*0a00*/  @P4 LDG.E R26, desc[UR12][R14.64+0x50] ;  /* 0x0000500c0e1a4981 */ /* 0x000f22000c1e1900 */
[----:B------:R-:W-:-:S03]  /*0a10*/  @P1 LOP3.LUT R3, R3, R28, RZ, 0x3c, !PT ;  /* 0x0000001c03031212 */ /* 0x000fc600078e3cff */
[----:B------:R-:W4:Y:S01]  /*0a20*/  @P4 LDG.E R28, desc[UR16][R14.64+0x58] ;  /* 0x000058100e1c4981 */ /* 0x000f22000c1e1900 */
[----:B------:R-:W-:-:S03]  /*0a30*/  @P1 LOP3.LUT R10, R10, R27, RZ, 0x3c, !PT ;  /* 0x0000001b0a0a1212 */ /* 0x000fc600078e3cff */
[----:B------:R-:W4:Y:S01]  /*0a40*/  @P4 LDG.E R27, desc[UR14][R14.64+0x54] ;  /* 0x0000540e0e1b4981 */ /* 0x000f22000c1e1900 */
[----:B------:R-:W-:-:S03]  /*0a50*/  @P1 LOP3.LUT R11, R11, R32, RZ, 0x3c, !PT ;  /* 0x000000200b0b1212 */ /* 0x000fc600078e3cff */
[----:B------:R-:W-:Y:S01]  /*0a60*/  @P0 R2UR UR42, R30 ;  /* 0x000000001e2a02ca */ /* 0x000fe200000e0000 */
[----:B------:R-:W4:Y:S01]  /*0a70*/  @P4 LDG.E R32, desc[UR20][R14.64+0x60] ;  /* 0x000060140e204981 */ /* 0x000f22000c1e1900 */
[----:B------:R-:W-:Y:S02]  /*0a80*/  @P1 LOP3.LUT R8, R8, R29, RZ, 0x3c, !PT ;  /* 0x0000001d08081212 */ /* 0x000fe400078e3cff */
[C---:B------:R-:W-:Y:S01]  /*0a90*/  @P0 R2UR UR43, R31.reuse ;  /* 0x000000001f2b02ca */ /* 0x040fe200000e0000 */
[----:B------:R-:W4:Y:S01]  /*0aa0*/  @P4 LDG.E R29, desc[UR18][R14.64+0x5c] ;  /* 0x00005c120e1d4981 */ /* 0x000f22000c1e1900 */
[C---:B------:R-:W-:Y:S02]  /*0ab0*/  @P0 R2UR UR44, R30.reuse ;  /* 0x000000001e2c02ca */ /* 0x040fe400000e0000 */
[----:B------:R-:W-:Y:S02]  /*0ac0*/  @P0 R2UR UR45, R31 ;  /* 0x000000001f2d02ca */ /* 0x000fe400000e0000 */
[----:B------:R-:W-:-:S02]  /*0ad0*/  @P0 R2UR UR46, R30 ;  /* 0x000000001e2e02ca */ /* 0x000fc400000e0000 */
[C---:B------:R-:W-:Y:S02]  /*0ae0*/  @P0 R2UR UR47, R31.reuse ;  /* 0x000000001f2f02ca */ /* 0x040fe400000e0000 */
[C---:B------:R-:W-:Y:S02]  /*0af0*/  @P0 R2UR UR48, R30.reuse ;  /* 0x000000001e3002ca */ /* 0x040fe400000e0000 */
[C---:B------:R-:W-:Y:S01]  /*0b00*/  @P0 R2UR UR49, R31.reuse ;  /* 0x000000001f3102ca */ /* 0x040fe200000e0000 */
[----:B------:R-:W4:Y:S01]  /*0b10*/  @P0 LDG.E R46, desc[UR42][R14.64+0x8c] ;  /* 0x00008c2a0e2e0981 */ /* 0x000f22000c1e1900 */
[----:B------:R-:W-:Y:S02]  /*0b20*/  @P0 R2UR UR50, R30 ;  /* 0x000000001e3202ca */ /* 0x000fe400000e0000 */
[----:B------:R-:W-:Y:S01]  /*0b30*/  @P0 R2UR UR51, R31 ;  /* 0x000000001f3302ca */ /* 0x000fe200000e0000 */
[----:B------:R-:W4:Y:S01]  /*0b40*/  @P0 LDG.E R41, desc[UR44][R14.64+0x90] ;  /* 0x0000902c0e290981 */ /* 0x000f22000c1e1900 */
[----:B------:R-:W-:-:S02]  /*0b50*/  @P1 LOP3.LUT R9, R9, R34, RZ, 0x3c, !PT ;  /* 0x0000002209091212 */ /* 0x000fc400078e3cff */
[----:B------:R-:W-:Y:S01]  /*0b60*/  @P2 LOP3.LUT R3, R3, R36, RZ, 0x3c, !PT ;  /* 0x0000002403032212 */ /* 0x000fe200078e3cff */
[----:B------:R-:W4:Y:S01]  /*0b70*/  @P5 LDG.E R34, desc[UR22][R14.64+0x64] ;  /* 0x000064160e225981 */ /* 0x000f22000c1e1900 */
[----:B------:R-:W-:Y:S02]  /*0b80*/  @P2 LOP3.LUT R10, R10, R33, RZ, 0x3c, !PT ;  /* 0x000000210a0a2212 */ /* 0x000fe400078e3cff */
[----:B------:R-:W-:Y:S01]  /*0b90*/  @P2 LOP3.LUT R11, R11, R38, RZ, 0x3c, !PT ;  /* 0x000000260b0b2212 */ /* 0x000fe200078e3cff */
[----:B------:R-:W4:Y:S01]  /*0ba0*/  @P5 LDG.E R33, desc[UR24][R14.64+0x68] ;  /* 0x000068180e215981 */ /* 0x000f22000c1e1900 */
[----:B------:R-:W-:-:S03]  /*0bb0*/  @P2 LOP3.LUT R8, R8, R35, RZ, 0x3c, !PT ;  /* 0x0000002308082212 */ /* 0x000fc600078e3cff */
[----:B------:R-:W4:Y:S01]  /*0bc0*/  @P5 LDG.E R36, desc[UR26][R14.64+0x6c] ;  /* 0x00006c1a0e245981 */ /* 0x000f22000c1e1900 */
[----:B------:R-:W-:-:S03]  /*0bd0*/  @P2 LOP3.LUT R9, R9, R40, RZ, 0x3c, !PT ;  /* 0x0000002809092212 */ /* 0x000fc600078e3cff */
[----:B------:R-:W4:Y:S01]  /*0be0*/  @P5 LDG.E R35, desc[UR28][R14.64+0x70] ;  /* 0x0000701c0e235981 */ /* 0x000f22000c1e1900 */
[----:B------:R-:W-:-:S03]  /*0bf0*/  @P3 LOP3.LUT R3, R3, R42, RZ, 0x3c, !PT ;  /* 0x0000002a03033212 */ /* 0x000fc600078e3cff */
[----:B------:R-:W4:Y:S04]  /*0c00*/  @P5 LDG.E R38, desc[UR30][R14.64+0x74] ;  /* 0x0000741e0e265981 */ /* 0x000f28000c1e1900 */
[----:B------:R-:W4:Y:S04]  /*0c10*/  @P6 LDG.E R40, desc[UR32][R14.64+0x78] ;  /* 0x000078200e286981 */ /* 0x000f28000c1e1900 */
[----:B------:R-:W4:Y:S04]  /*0c20*/  @P6 LDG.E R42, desc[UR36][R14.64+0x80] ;  /* 0x000080240e2a6981 */ /* 0x000f28000c1e1900 */
[----:B------:R-:W4:Y:S04]  /*0c30*/  @P0 LDG.E R48, desc[UR46][R14.64+0x94] ;  /* 0x0000942e0e300981 */ /* 0x000f28000c1e1900 */
[----:B------:R-:W4:Y:S04]  /*0c40*/  @P0 LDG.E R43, desc[UR48][R14.64+0x98] ;  /* 0x000098300e2b0981 */ /* 0x000f28000c1e1900 */
[----:B------:R-:W4:Y:S01]  /*0c50*/  @P0 LDG.E R50, desc[UR50][R14.64+0x9c] ;  /* 0x00009c320e320981 */ /* 0x000f22000c1e1900 */
[----:B--2---:R-:W-:-:S02]  /*0c60*/  @P3 LOP3.LUT R11, R11, R22, RZ, 0x3c, !PT ;  /* 0x000000160b0b3212 */ /* 0x004fc400078e3cff */
[----:B---3--:R-:W-:Y:S02]  /*0c70*/  @P3 LOP3.LUT R10, R10, R23, RZ, 0x3c, !PT ;  /* 0x000000170a0a3212 */ /* 0x008fe400078e3cff */
[----:B----4-:R-:W-:Y:S02]  /*0c80*/  @P3 LOP3.LUT R9, R9, R24, RZ, 0x3c, !PT ;  /* 0x0000001809093212 */ /* 0x010fe400078e3cff */
[----:B------:R-:W-:Y:S02]  /*0c90*/  @P3 LOP3.LUT R8, R8, R25, RZ, 0x3c, !PT ;  /* 0x0000001908083212 */ /* 0x000fe400078e3cff */
[----:B------:R-:W-:Y:S02]  /*0ca0*/  @P4 LOP3.LUT R3, R3, R26, RZ, 0x3c, !PT ;  /* 0x0000001a03034212 */ /* 0x000fe400078e3cff */
[----:B------:R-:W-:Y:S02]  /*0cb0*/  @P4 LOP3.LUT R11, R11, R28, RZ, 0x3c, !PT ;  /* 0x0000001c0b0b4212 */ /* 0x000fe400078e3cff */
[----:B------:R-:W-:-:S02]  /*0cc0*/  @P4 LOP3.LUT R10, R10, R27, RZ, 0x3c, !PT ;  /* 0x0000001b0a0a4212 */ /* 0x000fc400078e3cff */
[----:B------:R-:W-:Y:S02]  /*0cd0*/  @P4 LOP3.LUT R9, R9, R32, RZ, 0x3c, !PT ;  /* 0x0000002009094212 */ /* 0x000fe400078e3cff */
[----:B------:R-:W-:Y:S02]  /*0ce0*/  @P4 LOP3.LUT R8, R8, R29, RZ, 0x3c, !PT ;  /* 0x0000001d08084212 */ /* 0x000fe400078e3cff */
        /* <DEDUP_REMOVED lines=15> */
[----:B------:R-:W-:-:S13]  /*0de0*/  R2P PR, R47.B1, 0x7f ;  /* 0x0000007f2f007804 */ /* 0x000fda0000001000 */
[C---:B------:R-:W-:Y:S02]  /*0df0*/  @P0 R2UR UR4, R30.reuse ;  /* 0x000000001e0402ca */ /* 0x040fe400000e0000 */
[C---:B------:R-:W-:Y:S02]  /*0e00*/  @P0 R2UR UR5, R31.reuse ;  /* 0x000000001f0502ca */ /* 0x040fe400000e0000 */
[C---:B------:R-:W-:Y:S02]  /*0e10*/  @P0 R2UR UR6, R30.reuse ;  /* 0x000000001e0602ca */ /* 0x040fe400000e0000 */
[C---:B------:R-:W-:Y:S02]  /*0e20*/  @P0 R2UR UR7, R31.reuse ;  /* 0x000000001f0702ca */ /* 0x040fe400000e0000 */
[----:B------:R-:W-:Y:S02]  /*0e30*/  @P0 R2UR UR8, R30 ;  /* 0x000000001e0802ca */ /* 0x000fe400000e0000 */
[----:B------:R-:W-:-:S02]  /*0e40*/  @P0 R2UR UR9, R31 ;  /* 0x000000001f0902ca */ /* 0x000fc400000e0000 */
[C---:B------:R-:W-:Y:S02]  /*0e50*/  @P0 R2UR UR10, R30.reuse ;  /* 0x000000001e0a02ca */ /* 0x040fe400000e0000 */
[C---:B------:R-:W-:Y:S01]  /*0e60*/  @P0 R2UR UR11, R31.reuse ;  /* 0x000000001f0b02ca */ /* 0x040fe200000e0000 */
[----:B------:R-:W2:Y:S01]  /*0e70*/  @P0 LDG.E R22, desc[UR4][R14.64+0xa0] ;  /* 0x0000a0040e160981 */ /* 0x000ea2000c1e1900 */
[C---:B------:R-:W-:Y:S02]  /*0e80*/  @P0 R2UR UR12, R30.reuse ;  /* 0x000000001e0c02ca */ /* 0x040fe400000e0000 */
[----:B------:R-:W-:Y:S01]  /*0e90*/  @P0 R2UR UR13, R31 ;  /* 0x000000001f0d02ca */ /* 0x000fe200000e0000 */
[----:B------:R-:W3:Y:S04]  /*0ea0*/  @P0 LDG.E R23, desc[UR6][R14.64+0xa4] ;  /* 0x0000a4060e170981 */ /* 0x000ee8000c1e1900 */
        /* <DEDUP_REMOVED lines=22> */
[----:B------:R-:W-:Y:S01]  /*1010*/  @P6 R2UR UR11, R31 ;  /* 0x000000001f0b62ca */ /* 0x000fe200000e0000 */
[----:B------:R-:W4:Y:S04]  /*1020*/  @P3 LDG.E R38, desc[UR18][R14.64+0xec] ;  /* 0x0000ec120e263981 */ /* 0x000f28000c1e1900 */
        /* <DEDUP_REMOVED lines=20> */
[C---:B------:R-:W-:Y:S02]  /*1170*/  @P4 R2UR UR23, R31.reuse ;  /* 0x000000001f1742ca */ /* 0x040fe400000e0000 */
[C---:B------:R-:W-:Y:S02]  /*1180*/  @P4 R2UR UR24, R30.reuse ;  /* 0x000000001e1842ca */ /* 0x040fe400000e0000 */
[----:B------:R-:W-:Y:S01]  /*1190*/  @P4 R2UR UR25, R31 ;  /* 0x000000001f1942ca */ /* 0x000fe200000e0000 */
[----:B------:R-:W4:Y:S01]  /*11a0*/  @P3 LDG.E R33, desc[UR16][R14.64+0xe0] ;  /* 0x0000e0100e213981 */ /* 0x000f22000c1e1900 */
        /* <DEDUP_REMOVED lines=9> */
[C---:B------:R-:W-:Y:S02]  /*1240*/  @P5 R2UR UR33, R31.reuse ;  /* 0x000000001f2152ca */ /* 0x040fe400000e0000 */
[C---:B------:R-:W-:Y:S02]  /*1250*/  @P5 R2UR UR34, R30.reuse ;  /* 0x000000001e2252ca */ /* 0x040fe400000e0000 */
[C---:B------:R-:W-:Y:S01]  /*1260*/  @P5 R2UR UR35, R31.reuse ;  /* 0x000000001f2352ca */ /* 0x040fe200000e0000 */
[----:B------:R-:W4:Y:S01]  /*1270*/  @P4 LDG.E R39, desc[UR28][R14.64+0xfc] ;  /* 0x0000fc1c0e274981 */ /* 0x000f22000c1e1900 */
        /* <DEDUP_REMOVED lines=8> */
[----:B------:R-:W-:Y:S02]  /*1300*/  @P6 R2UR UR43, R31 ;  /* 0x000000001f2b62ca */ /* 0x000fe400000e0000 */
[----:B------:R-:W-:-:S02]  /*1310*/  @P6 R2UR UR44, R30 ;  /* 0x000000001e2c62ca */ /* 0x000fc400000e0000 */
[----:B------:R-:W-:-:S05]  /*1320*/  @P6 R2UR UR45, R31 ;  /* 0x000000001f2d62ca */ /* 0x000fca00000e0000 */
[----:B------:R-:W4:Y:S01]  /*1330*/  @P6 LDG.E R43, desc[UR40][R14.64+0x11c] ;  /* 0x00011c280e2b6981 */ /* 0x000f22000c1e1900 */
[----:B--2---:R-:W-:-:S03]  /*1340*/  @P0 LOP3.LUT R3, R3, R22, RZ, 0x3c, !PT ;  /* 0x0000001603030212 */ /* 0x004fc600078e3cff */
[----:B------:R-:W2:Y:S01]  /*1350*/  @P2 LDG.E R22, desc[UR6][R14.64+0xc8] ;  /* 0x0000c8060e162981 */ /* 0x000ea2000c1e1900 */
[----:B---3--:R-:W-:Y:S02]  /*1360*/  @P0 LOP3.LUT R10, R10, R23, RZ, 0x3c, !PT ;  /* 0x000000170a0a0212 */ /* 0x008fe400078e3cff */
[----:B----4-:R-:W-:Y:S02]  /*1370*/  @P0 LOP3.LUT R11, R11, R24, RZ, 0x3c, !PT ;  /* 0x000000180b0b0212 */ /* 0x010fe400078e3cff */
[----:B------:R-:W3:Y:S01]  /*1380*/  @P2 LDG.E R24, desc[UR10][R14.64+0xd0] ;  /* 0x0000d00a0e182981 */ /* 0x000ee2000c1e1900 */
[----:B------:R-:W-:-:S03]  /*1390*/  @P0 LOP3.LUT R8, R8, R25, RZ, 0x3c, !PT ;  /* 0x0000001908080212 */ /* 0x000fc600078e3cff */
[----:B------:R-:W4:Y:S01]  /*13a0*/  @P2 LDG.E R25, desc[UR8][R14.64+0xcc] ;  /* 0x0000cc080e192981 */ /* 0x000f22000c1e1900 */
[----:B------:R-:W-:Y:S02]  /*13b0*/  @P0 LOP3.LUT R9, R9, R26, RZ, 0x3c, !PT ;  /* 0x0000001a09090212 */ /* 0x000fe400078e3cff */
[----:B------:R-:W-:Y:S01]  /*13c0*/  LOP3.LUT P0, RZ, R47, 0x8000, RZ, 0xc0, !PT ;  /* 0x000080002fff7812 */ /* 0x000fe2000780c0ff */
[----:B------:R-:W4:Y:S04]  /*13d0*/  @P3 LDG.E R26, desc[UR14][R14.64+0xdc] ;  /* 0x0000dc0e0e1a3981 */ /* 0x000f28000c1e1900 */
[----:B------:R-:W4:Y:S08]  /*13e0*/  @P6 LDG.E R47, desc[UR44][R14.64+0x124] ;  /* 0x0001242c0e2f6981 */ /* 0x000f30000c1e1900 */
[----:B------:R-:W-:-:S02]  /*13f0*/  @P0 R2UR UR4, R30 ;  /* 0x000000001e0402ca */ /* 0x000fc400000e0000 */
[----:B------:R-:W-:-:S13]  /*1400*/  @P0 R2UR UR5, R31 ;  /* 0x000000001f0502ca */ /* 0x000fda00000e0000 */
[----:B------:R-:W4:Y:S01]  /*1410*/  @P0 LDG.E R48, desc[UR4][R14.64+0x13c] ;  /* 0x00013c040e300981 */ /* 0x000f22000c1e1900 */
[----:B------:R-:W-:Y:S02]  /*1420*/  @P1 R2UR UR4, R30 ;  /* 0x000000001e0412ca */ /* 0x000fe400000e0000 */
[----:B------:R-:W-:Y:S02]  /*1430*/  @P1 R2UR UR5, R31 ;  /* 0x000000001f0512ca */ /* 0x000fe400000e0000 */
[----:B------:R-:W-:Y:S02]  /*1440*/  @P1 LOP3.LUT R9, R9, R34, RZ, 0x3c, !PT ;  /* 0x0000002209091212 */ /* 0x000fe400078e3cff */
[----:B------:R-:W-:Y:S01]  /*1450*/  @P1 LOP3.LUT R3, R3, R28, RZ, 0x3c, !PT ;  /* 0x0000001c03031212 */ /* 0x000fe200078e3cff */
[----:B------:R-:W4:Y:S01]  /*1460*/  @P4 LDG.E R34, desc[UR22][R14.64+0xf0] ;  /* 0x0000f0160e224981 */ /* 0x000f22000c1e1900 */
[----:B------:R-:W-:-:S03]  /*1470*/  @P2 LOP3.LUT R9, R9, R36, RZ, 0x3c, !PT ;  /* 0x0000002409092212 */ /* 0x000fc600078e3cff */
[----:B------:R-:W4:Y:S04]  /*1480*/  @P3 LDG.E R28, desc[UR18][R14.64+0xe4] ;  /* 0x0000e4120e1c3981 */ /* 0x000f28000c1e1900 */
[----:B------:R-:W4:Y:S01]  /*1490*/  @P1 LDG.E R23, desc[UR4][R14.64+0xc0] ;  /* 0x0000c0040e171981 */ /* 0x000f22000c1e1900 */
[----:B------:R-:W-:Y:S02]  /*14a0*/  @P3 LOP3.LUT R9, R9, R38, RZ, 0x3c, !PT ;  /* 0x0000002609093212 */ /* 0x000fe400078e3cff */
[C---:B------:R-:W-:Y:S01]  /*14b0*/  @P0 R2UR UR46, R30.reuse ;  /* 0x000000001e2e02ca */ /* 0x040fe200000e0000 */
[----:B------:R-:W4:Y:S01]  /*14c0*/  @P4 LDG.E R36, desc[UR26][R14.64+0xf8] ;  /* 0x0000f81a0e244981 */ /* 0x000f22000c1e1900 */
[C---:B------:R-:W-:Y:S02]  /*14d0*/  @P0 R2UR UR47, R31.reuse ;  /* 0x000000001f2f02ca */ /* 0x040fe400000e0000 */
[----:B------:R-:W-:Y:S01]  /*14e0*/  @P0 R2UR UR48, R30 ;  /* 0x000000001e3002ca */ /* 0x000fe200000e0000 */
[----:B------:R-:W4:Y:S01]  /*14f0*/  @P5 LDG.E R38, desc[UR30][R14.64+0x104] ;  /* 0x0001041e0e265981 */ /* 0x000f22000c1e1900 */
[----:B------:R-:W-:-:S02]  /*1500*/  @P0 R2UR UR49, R31 ;  /* 0x000000001f3102ca */ /* 0x000fc400000e0000 */
[C---:B------:R-:W-:Y:S02]  /*1510*/  @P0 R2UR UR50, R30.reuse ;  /* 0x000000001e3202ca */ /* 0x040fe400000e0000 */
[C---:B------:R-:W-:Y:S02]  /*1520*/  @P0 R2UR UR51, R31.reuse ;  /* 0x000000001f3302ca */ /* 0x040fe400000e0000 */
[----:B------:R-:W-:Y:S02]  /*1530*/  @P0 R2UR UR52, R30 ;  /* 0x000000001e3402ca */ /* 0x000fe400000e0000 */
[----:B------:R-:W-:Y:S02]  /*1540*/  @P0 R2UR UR53, R31 ;  /* 0x000000001f3502ca */ /* 0x000fe400000e0000 */
        /* <DEDUP_REMOVED lines=12> */
[----:B------:R-:W4:Y:S01]  /*1610*/  @P0 LDG.E R51, desc[UR52][R14.64+0x138] ;  /* 0x000138340e330981 */ /* 0x000f22000c1e1900 */
[----:B------:R-:W-:Y:S01]  /*1620*/  VIADD R21, R21, 0x10 ;  /* 0x0000001015157836 */ /* 0x000fe20000000000 */
[----:B--2---:R-:W-:-:S02]  /*1630*/  @P2 LOP3.LUT R3, R3, R22, RZ, 0x3c, !PT ;  /* 0x0000001603032212 */ /* 0x004fc400078e3cff */
[----:B---3--:R-:W-:Y:S02]  /*1640*/  @P2 LOP3.LUT R11, R11, R24, RZ, 0x3c, !PT ;  /* 0x000000180b0b2212 */ /* 0x008fe400078e3cff */
[----:B----4-:R-:W-:-:S04]  /*1650*/  @P2 LOP3.LUT R10, R10, R25, RZ, 0x3c, !PT ;  /* 0x000000190a0a2212 */ /* 0x010fc800078e3cff */
[----:B------:R-:W-:Y:S02]  /*1660*/  @P3 LOP3.LUT R10, R10, R33, RZ, 0x3c, !PT ;  /* 0x000000210a0a3212 */ /* 0x000fe400078e3cff */
[----:B------:R-:W-:Y:S02]  /*1670*/  @P3 LOP3.LUT R3, R3, R26, RZ, 0x3c, !PT ;  /* 0x0000001a03033212 */ /* 0x000fe400078e3cff */
[----:B------:R-:W-:-:S04]  /*1680*/  @P4 LOP3.LUT R10, R10, R37, RZ, 0x3c, !PT ;  /* 0x000000250a0a4212 */ /* 0x000fc800078e3cff */
[----:B------:R-:W-:-:S04]  /*1690*/  @P5 LOP3.LUT R10, R10, R41, RZ, 0x3c, !PT ;  /* 0x000000290a0a5212 */ /* 0x000fc800078e3cff */
[----:B------:R-:W-:Y:S02]  /*16a0*/  @P6 LOP3.LUT R10, R10, R43, RZ, 0x3c, !PT ;  /* 0x0000002b0a0a6212 */ /* 0x000fe400078e3cff */
[----:B------:R-:W-:-:S04]  /*16b0*/  @P1 LOP3.LUT R8, R8, R23, RZ, 0x3c, !PT ;  /* 0x0000001708081212 */ /* 0x000fc800078e3cff */
[----:B------:R-:W-:Y:S02]  /*16c0*/  @P2 LOP3.LUT R8, R8, R29, RZ, 0x3c, !PT ;  /* 0x0000001d08082212 */ /* 0x000fe400078e3cff */
[----:B------:R-:W-:Y:S02]  /*16d0*/  @P3 LOP3.LUT R11, R11, R28, RZ, 0x3c, !PT ;  /* 0x0000001c0b0b3212 */ /* 0x000fe400078e3cff */
[----:B------:R-:W-:Y:S02]  /*16e0*/  @P3 LOP3.LUT R8, R8, R35, RZ, 0x3c, !PT ;  /* 0x0000002308083212 */ /* 0x000fe400078e3cff */
[----:B------:R-:W-:Y:S02]  /*16f0*/  ISETP.NE.AND P1, PT, R21, 0x20, PT ;  /* 0x000000201500780c */ /* 0x000fe40003f25270 */
        /* <DEDUP_REMOVED lines=13> */
[----:B------:R-:W-:Y:S01]  /*17d0*/  @P0 LOP3.LUT R8, R8, R51, RZ, 0x3c, !PT ;  /* 0x0000003308080212 */ /* 0x000fe200078e3cff */
[----:B------:R-:W-:Y:S06]  /*17e0*/  @P1 BRA `(.L_x_7) ;  /* 0xffffffe800dc1947 */ /* 0x000fec000383ffff */
[----:B------:R-:W-:Y:S05]  /*17f0*/  BSYNC.RECONVERGENT B3 ;  /* 0x0000000000037941 */ /* 0x000fea0003800200 */
.L_x_6:
[----:B------:R-:W-:-:S05]  /*1800*/  VIADD R18, R18, 0x1 ;  /* 0x0000000112127836 */ /* 0x000fca0000000000 */
[----:B------:R-:W-:-:S13]  /*1810*/  ISETP.NE.AND P0, PT, R18, 0x5, PT ;  /* 0x000000051200780c */ /* 0x000fda0003f05270 */
[----:B------:R-:W-:Y:S05]  /*1820*/  @P0 BRA `(.L_x_8) ;  /* 0xffffffe800b80947 */ /* 0x000fea000383ffff */
[----:B------:R-:W-:Y:S05]  /*1830*/  BSYNC.RECONVERGENT B2 ;  /* 0x0000000000027941 */ /* 0x000fea0003800200 */
.L_x_5:
[----:B------:R0:W-:Y:S01]  /*1840*/  STL [R1+0x4], R3 ;  /* 0x0000040301007387 */ /* 0x0001e20000100800 */
[----:B------:R-:W-:-:S03]  /*1850*/  ISETP.NE.U32.AND P0, PT, R45, 0x1, PT ;  /* 0x000000012d00780c */ /* 0x000fc60003f05070 */
[----:B------:R0:W-:Y:S01]  /*1860*/  STL.64 [R1+0x8], R10 ;  /* 0x0000080a01007387 */ /* 0x0001e20000100a00 */
[----:B------:R-:W-:-:S03]  /*1870*/  ISETP.NE.AND.EX P0, PT, RZ, RZ, PT, P0 ;  /* 0x000000ffff00720c */ /* 0x000fc60003f05300 */
[----:B------:R0:W-:Y:S10]  /*1880*/  STL.64 [R1+0x10], R8 ;  /* 0x0000100801007387 */ /* 0x0001f40000100a00 */
[----:B------:R-:W-:Y:S05]  /*1890*/  @!P0 BRA `(.L_x_4) ;  /* 0x0000002c00048947 */ /* 0x000fea0003800000 */
[----:B------:R-:W-:Y:S01]  /*18a0*/  UMOV UR4, URZ ;  /* 0x000000ff00047c82 */ /* 0x000fe20008000000 */
[----:B------:R-:W-:Y:S01]  /*18b0*/  UMOV UR5, URZ ;  /* 0x000000ff00057c82 */ /* 0x000fe20008000000 */
[----:B------:R-:W-:Y:S01]  /*18c0*/  BSSY.RECONVERGENT B2, `(.L_x_9) ;  /* 0x0000159000027945 */ /* 0x000fe20003800200 */
[----:B------:R-:W-:Y:S02]  /*18d0*/  IMAD.MOV.U32 R18, RZ, RZ, RZ ;  /* 0x000000ffff127224 */ /* 0x000fe400078e00ff */
[----:B0-----:R-:W-:Y:S02]  /*18e0*/  IMAD.MOV.U32 R3, RZ, RZ, RZ ;  /* 0x000000ffff037224 */ /* 0x001fe400078e00ff */
[----:B------:R-:W-:Y:S02]  /*18f0*/  IMAD.U32 R9, RZ, RZ, UR4 ;  /* 0x00000004ff097e24 */ /* 0x000fe4000f8e00ff */
[----:B------:R-:W-:Y:S02]  /*1900*/  IMAD.U32 R8, RZ, RZ, UR5 ;  /* 0x00000005ff087e24 */ /* 0x000fe4000f8e00ff */
[----:B------:R-:W-:-:S02]  /*1910*/  IMAD.U32 R11, RZ, RZ, UR4 ;  /* 0x00000004ff0b7e24 */ /* 0x000fc4000f8e00ff */
[----:B------:R-:W-:-:S07]  /*1920*/  IMAD.U32 R10, RZ, RZ, UR5 ;  /* 0x00000005ff0a7e24 */ /* 0x000fce000f8e00ff */
.L_x_12:
[----:B------:R-:W-:-:S06]  /*1930*/  IMAD R19, R18, 0x4, R1 ;  /* 0x0000000412137824 */ /* 0x000fcc00078e0201 */
[----:B------:R-:W5:Y:S01]  /*1940*/  LDL R19, [R19+0x4] ;  /* 0x0000040013137983 */ /* 0x000f620000100800 */
[----:B------:R-:W-:Y:S01]  /*1950*/  BSSY.RECONVERGENT B3, `(.L_x_10) ;  /* 0x000014c000037945 */ /* 0x000fe20003800200 */
[----:B------:R-:W-:Y:S02]  /*1960*/  IMAD.SHL.U32 R20, R18, 0x20, RZ ;  /* 0x0000002012147824 */ /* 0x000fe400078e00ff */
[----:B------:R-:W-:-:S07]  /*1970*/  IMAD.MOV.U32 R21, RZ, RZ, RZ ;  /* 0x000000ffff157224 */ /* 0x000fce00078e00ff */
.L_x_11:
[----:B-----5:R-:W-:-:S04]  /*1980*/  SHF.R.U32.HI R47, RZ, R21, R19 ;  /* 0x00000015ff2f7219 */ /* 0x020fc80000011613 */
[C---:B------:R-:W-:Y:S02]  /*1990*/  LOP3.LUT R14, R47.reuse, 0x1, RZ, 0xc0, !PT ;  /* 0x000000012f0e7812 */ /* 0x040fe400078ec0ff */
[----:B------:R-:W-:Y:S02]  /*19a0*/  R2P PR, R47, 0x7e ;  /* 0x0000007e2f007804 */ /* 0x000fe40000000000 */
[----:B------:R-:W-:Y:S01]  /*19b0*/  ISETP.NE.U32.AND P0, PT, R14, 0x1, PT ;  /* 0x000000010e00780c */ /* 0x000fe20003f05070 */
[----:B------:R-:W-:-:S04]  /*19c0*/  IMAD.IADD R14, R20, 0x1, R21 ;  /* 0x00000001140e7824 */ /* 0x000fc800078e0215 */
[----:B------:R-:W-:-:S04]  /*19d0*/  IMAD R15, R14, 0x5, RZ ;  /* 0x000000050e0f7824 */ /* 0x000fc800078e02ff */
[----:B------:R-:W-:Y:S02]  /*19e0*/  IMAD.WIDE.U32 R14, R15, 0x4, R12 ;  /* 0x000000040f0e7825 */ /* 0x000fe400078e000c */
[C---:B------:R-:W-:Y:S02]  /*19f0*/  @P1 R2UR UR14, R30.reuse ;  /* 0x000000001e0e12ca */ /* 0x040fe400000e0000 */
        /* <DEDUP_REMOVED lines=322> */
.L_x_10:
[----:B------:R-:W-:-:S05]  /*2e20*/  VIADD R18, R18, 0x1 ;  /* 0x0000000112127836 */ /* 0x000fca0000000000 */
[----:B------:R-:W-:-:S13]  /*2e30*/  ISETP.NE.AND P0, PT, R18, 0x5, PT ;  /* 0x000000051200780c */ /* 0x000fda0003f05270 */
[----:B------:R-:W-:Y:S05]  /*2e40*/  @P0 BRA `(.L_x_12) ;  /* 0xffffffe800b80947 */ /* 0x000fea000383ffff */
[----:B------:R-:W-:Y:S05]  /*2e50*/  BSYNC.RECONVERGENT B2 ;  /* 0x0000000000027941 */ /* 0x000fea0003800200 */
.L_x_9:
[----:B------:R2:W-:Y:S01]  /*2e60*/  STL [R1+0x4], R3 ;  /* 0x0000040301007387 */ /* 0x0005e20000100800 */
[----:B------:R-:W-:-:S03]  /*2e70*/  ISETP.NE.U32.AND P0, PT, R45, 0x3, PT ;  /* 0x000000032d00780c */ /* 0x000fc60003f05070 */
[----:B------:R2:W-:Y:S01]  /*2e80*/  STL.64 [R1+0x8], R10 ;  /* 0x0000080a01007387 */ /* 0x0005e20000100a00 */
[----:B------:R-:W-:-:S03]  /*2e90*/  ISETP.NE.AND.EX P0, PT, RZ, RZ, PT, P0 ;  /* 0x000000ffff00720c */ /* 0x000fc60003f05300 */
[----:B------:R2:W-:Y:S10]  /*2ea0*/  STL.64 [R1+0x10], R8 ;  /* 0x0000100801007387 */ /* 0x0005f40000100a00 */
[----:B------:R-:W-:Y:S05]  /*2eb0*/  @P0 BRA `(.L_x_4) ;  /* 0x00000014007c0947 */ /* 0x000fea0003800000 */
[----:B------:R-:W-:Y:S01]  /*2ec0*/  UMOV UR4, URZ ;  /* 0x000000ff00047c82 */ /* 0x000fe20008000000 */
[----:B------:R-:W-:Y:S01]  /*2ed0*/  UMOV UR5, URZ ;  /* 0x000000ff00057c82 */ /* 0x000fe20008000000 */
[----:B------:R-:W-:Y:S01]  /*2ee0*/  BSSY.RECONVERGENT B2, `(.L_x_13) ;  /* 0x0000159000027945 */ /* 0x000fe20003800200 */
[----:B------:R-:W-:Y:S02]  /*2ef0*/  IMAD.MOV.U32 R18, RZ, RZ, RZ ;  /* 0x000000ffff127224 */ /* 0x000fe400078e00ff */
[----:B--2---:R-:W-:Y:S02]  /*2f00*/  IMAD.MOV.U32 R3, RZ, RZ, RZ ;  /* 0x000000ffff037224 */ /* 0x004fe400078e00ff */
[----:B------:R-:W-:Y:S02]  /*2f10*/  IMAD.U32 R9, RZ, RZ, UR4 ;  /* 0x00000004ff097e24 */ /* 0x000fe4000f8e00ff */
[----:B------:R-:W-:Y:S02]  /*2f20*/  IMAD.U32 R8, RZ, RZ, UR5 ;  /* 0x00000005ff087e24 */ /* 0x000fe4000f8e00ff */
[----:B------:R-:W-:-:S02]  /*2f30*/  IMAD.U32 R11, RZ, RZ, UR4 ;  /* 0x00000004ff0b7e24 */ /* 0x000fc4000f8e00ff */
[----:B------:R-:W-:-:S07]  /*2f40*/  IMAD.U32 R10, RZ, RZ, UR5 ;  /* 0x00000005ff0a7e24 */ /* 0x000fce000f8e00ff */
.L_x_16:
[----:B------:R-:W-:-:S06]  /*2f50*/  IMAD R19, R18, 0x4, R1 ;  /* 0x0000000412137824 */ /* 0x000fcc00078e0201 */
[----:B------:R-:W5:Y:S01]  /*2f60*/  LDL R19, [R19+0x4] ;  /* 0x0000040013137983 */ /* 0x000f620000100800 */
[----:B------:R-:W-:Y:S01]  /*2f70*/  BSSY.RECONVERGENT B3, `(.L_x_14) ;  /* 0x000014c000037945 */ /* 0x000fe20003800200 */
[----:B------:R-:W-:Y:S02]  /*2f80*/  IMAD.SHL.U32 R20, R18, 0x20, RZ ;  /* 0x0000002012147824 */ /* 0x000fe400078e00ff */
[----:B------:R-:W-:-:S07]  /*2f90*/  IMAD.MOV.U32 R21, RZ, RZ, RZ ;  /* 0x000000ffff157224 */ /* 0x000fce00078e00ff */
.L_x_15:
        /* <DEDUP_REMOVED lines=91> */
[----:B------:R-:W-:Y:S02]  /*3550*/  @P6 R2UR UR42, R30 ;  /* 0x000000001e2a62ca */ /* 0x000fe400000e0000 */
[----:B------:R-:W-:Y:S01]  /*3560*/  @P6 R2UR UR43, R31 ;  /* 0x000000001f2b62ca */ /* 0x000fe200000e0000 */
[----:B------:R-:W4:Y:S04]  /*3570*/  @P6 LDG.E R37, desc[UR36][R14.64+0x7c] ;  /* 0x00007c240e256981 */ /* 0x000f28000c1e1900 */
[----:B------:R-:W4:Y:S04]  /*3580*/  @P6 LDG.E R44, desc[UR38][R14.64+0x80] ;  /* 0x000080260e2c6981 */ /* 0x000f28000c1e1900 */
        /* <DEDUP_REMOVED lines=21> */
[----:B------:R-:W-:Y:S01]  /*36e0*/  @P0 R2UR UR45, R31 ;  /* 0x000000001f2d02ca */ /* 0x000fe200000e0000 */
[----:B------:R-:W4:Y:S01]  /*36f0*/  @P4 LDG.E R29, desc[UR20][R14.64+0x5c] ;  /* 0x00005c140e1d4981 */ /* 0x000f22000c1e1900 */
[----:B------:R-:W-:Y:S02]  /*3700*/  @P1 LOP3.LUT R9, R9, R34, RZ, 0x3c, !PT ;  /* 0x0000002209091212 */ /* 0x000fe400078e3cff */
        /* <DEDUP_REMOVED lines=79> */
[----:B------:R-:W4:Y:S04]  /*3c00*/  @P3 LDG.E R36, desc[UR18][R14.64+0xec] ;  /* 0x0000ec120e243981 */ /* 0x000f28000c1e1900 */
        /* <DEDUP_REMOVED lines=52> */
[----:B------:R-:W-:Y:S02]  /*3f50*/  @P6 R2UR UR46, R30 ;  /* 0x000000001e2e62ca */ /* 0x000fe400000e0000 */
[----:B------:R-:W-:-:S09]  /*3f60*/  @P6 R2UR UR47, R31 ;  /* 0x000000001f2f62ca */ /* 0x000fd200000e0000 */
[----:B------:R-:W4:Y:S01]  /*3f70*/  @P6 LDG.E R44, desc[UR44][R14.64+0x120] ;  /* 0x0001202c0e2c6981 */ /* 0x000f22000c1e1900 */
[----:B--2---:R-:W-:Y:S02]  /*3f80*/  @P0 LOP3.LUT R3, R3, R22, RZ, 0x3c, !PT ;  /* 0x0000001603030212 */ /* 0x004fe400078e3cff */
[----:B---3--:R-:W-:Y:S02]  /*3f90*/  @P0 LOP3.LUT R10, R10, R23, RZ, 0x3c, !PT ;  /* 0x000000170a0a0212 */ /* 0x008fe400078e3cff */
[----:B------:R-:W2:Y:S01]  /*3fa0*/  @P1 LDG.E R23, desc[UR6][R14.64+0xc0] ;  /* 0x0000c0060e171981 */ /* 0x000ea2000c1e1900 */
[----:B----4-:R-:W-:-:S03]  /*3fb0*/  @P0 LOP3.LUT R11, R11, R24, RZ, 0x3c, !PT ;  /* 0x000000180b0b0212 */ /* 0x010fc600078e3cff */
        /* <DEDUP_REMOVED lines=8> */
[----:B------:R-:W-:Y:S02]  /*4040*/  @P0 R2UR UR5, R31 ;  /* 0x000000001f0502ca */ /* 0x000fe400000e0000 */
[----:B------:R-:W-:Y:S02]  /*4050*/  @P1 LOP3.LUT R9, R9, R32, RZ, 0x3c, !PT ;  /* 0x0000002009091212 */ /* 0x000fe400078e3cff */
[----:B------:R-:W4:Y:S09]  /*4060*/  @P3 LDG.E R32, desc[UR16][R14.64+0xdc] ;  /* 0x0000dc100e203981 */ /* 0x000f32000c1e1900 */
[----:B------:R-:W4:Y:S01]  /*4070*/  @P0 LDG.E R50, desc[UR4][R14.64+0x13c] ;  /* 0x00013c040e320981 */ /* 0x000f22000c1e1900 */
[----:B------:R-:W-:-:S02]  /*4080*/  @P1 R2UR UR4, R30 ;  /* 0x000000001e0412ca */ /* 0x000fc400000e0000 */
[----:B------:R-:W-:Y:S02]  /*4090*/  @P1 R2UR UR5, R31 ;  /* 0x000000001f0512ca */ /* 0x000fe400000e0000 */
[----:B------:R-:W-:Y:S02]  /*40a0*/  @P2 LOP3.LUT R9, R9, R34, RZ, 0x3c, !PT ;  /* 0x0000002209092212 */ /* 0x000fe400078e3cff */
[----:B------:R-:W4:Y:S02]  /*40b0*/  @P3 LDG.E R34, desc[UR20][R14.64+0xe4] ;  /* 0x0000e4140e223981 */ /* 0x000f24000c1e1900 */
[----:B------:R-:W-:Y:S02]  /*40c0*/  @P3 LOP3.LUT R9, R9, R36, RZ, 0x3c, !PT ;  /* 0x0000002409093212 */ /* 0x000fe400078e3cff */
[----:B------:R-:W-:Y:S01]  /*40d0*/  @P0 R2UR UR48, R30 ;  /* 0x000000001e3002ca */ /* 0x000fe200000e0000 */
[----:B------:R-:W4:Y:S04]  /*40e0*/  @P4 LDG.E R36, desc[UR24][R14.64+0xf0] ;  /* 0x0000f0180e244981 */ /* 0x000f28000c1e1900 */
[----:B------:R-:W4:Y:S01]  /*40f0*/  @P1 LDG.E R22, desc[UR4][R14.64+0xbc] ;  /* 0x0000bc040e161981 */ /* 0x000f22000c1e1900 */
[----:B------:R-:W-:-:S02]  /*4100*/  @P4 LOP3.LUT R9, R9, R38, RZ, 0x3c, !PT ;  /* 0x0000002609094212 */ /* 0x000fc400078e3cff */
        /* <DEDUP_REMOVED lines=8> */
[----:B------:R-:W-:Y:S01]  /*4190*/  @P0 R2UR UR54, R30 ;  /* 0x000000001e3602ca */ /* 0x000fe200000e0000 */
[----:B------:R-:W4:Y:S01]  /*41a0*/  @P0 LDG.E R46, desc[UR48][R14.64+0x12c] ;  /* 0x00012c300e2e0981 */ /* 0x000f22000c1e1900 */
[----:B------:R-:W-:Y:S02]  /*41b0*/  @P0 R2UR UR55, R31 ;  /* 0x000000001f3702ca */ /* 0x000fe400000e0000 */
[----:B------:R-:W-:Y:S02]  /*41c0*/  @P6 LOP3.LUT R9, R9, R42, RZ, 0x3c, !PT ;  /* 0x0000002a09096212 */ /* 0x000fe400078e3cff */
[----:B------:R-:W4:Y:S01]  /*41d0*/  @P5 LDG.E R42, desc[UR36][R14.64+0x10c] ;  /* 0x00010c240e2a5981 */ /* 0x000f22000c1e1900 */
[----:B------:R-:W-:Y:S02]  /*41e0*/  @P1 LOP3.LUT R3, R3, R28, RZ, 0x3c, !PT ;  /* 0x0000001c03031212 */ /* 0x000fe400078e3cff */
[----:B------:R-:W-:Y:S01]  /*41f0*/  @P1 LOP3.LUT R10, R10, R27, RZ, 0x3c, !PT ;  /* 0x0000001b0a0a1212 */ /* 0x000fe200078e3cff */
        /* <DEDUP_REMOVED lines=8> */
[----:B------:R-:W-:Y:S02]  /*4280*/  @P2 LOP3.LUT R8, R8, R29, RZ, 0x3c, !PT ;  /* 0x0000001d08082212 */ /* 0x000fe400078e3cff */
[----:B----4-:R-:W-:Y:S02]  /*4290*/  @P2 LOP3.LUT R10, R10, R25, RZ, 0x3c, !PT ;  /* 0x000000190a0a2212 */ /* 0x010fe400078e3cff */
        /* <DEDUP_REMOVED lines=8> */
[----:B------:R-:W-:-:S04]  /*4320*/  @P1 LOP3.LUT R11, R11, R22, RZ, 0x3c, !PT ;  /* 0x000000160b0b1212 */ /* 0x000fc800078e3cff */
[----:B------:R-:W-:Y:S02]  /*4330*/  @P2 LOP3.LUT R11, R11, R26, RZ, 0x3c, !PT ;  /* 0x0000001a0b0b2212 */ /* 0x000fe400078e3cff */
[----:B------:R-:W-:Y:S02]  /*4340*/  ISETP.NE.AND P1, PT, R21, 0x20, PT ;  /* 0x000000201500780c */ /* 0x000fe40003f25270 */
        /* <DEDUP_REMOVED lines=12> */
[----:B------:R-:W-:Y:S01]  /*4410*/  @P0 LOP3.LUT R8, R8, R49, RZ, 0x3c, !PT ;  /* 0x0000003108080212 */ /* 0x000fe200078e3cff */
[----:B------:R-:W-:Y:S06]  /*4420*/  @P1 BRA `(.L_x_15) ;  /* 0xffffffe800dc1947 */ /* 0x000fec000383ffff */
[----:B------:R-:W-:Y:S05]  /*4430*/  BSYNC.RECONVERGENT B3 ;  /* 0x0000000000037941 */ /* 0x000fea0003800200 */
.L_x_14:
[----:B------:R-:W-:-:S05]  /*4440*/  VIADD R18, R18, 0x1 ;  /* 0x0000000112127836 */ /* 0x000fca0000000000 */
[----:B------:R-:W-:-:S13]  /*4450*/  ISETP.NE.AND P0, PT, R18, 0x5, PT ;  /* 0x000000051200780c */ /* 0x000fda0003f05270 */
[----:B------:R-:W-:Y:S05]  /*4460*/  @P0 BRA `(.L_x_16) ;  /* 0xffffffe800b80947 */ /* 0x000fea000383ffff */
[----:B------:R-:W-:Y:S05]  /*4470*/  BSYNC.RECONVERGENT B2 ;  /* 0x0000000000027941 */ /* 0x000fea0003800200 */
.L_x_13:
[----:B------:R3:W-:Y:S04]  /*4480*/  STL [R1+0x4], R3 ;  /* 0x0000040301007387 */ /* 0x0007e80000100800 */
[----:B------:R3:W-:Y:S04]  /*4490*/  STL.64 [R1+0x8], R10 ;  /* 0x0000080a01007387 */ /* 0x0007e80000100a00 */
[----:B------:R3:W-:Y:S02]  /*44a0*/  STL.64 [R1+0x10], R8 ;  /* 0x0000100801007387 */ /* 0x0007e40000100a00 */
.L_x_4:
[----:B------:R-:W-:Y:S05]  /*44b0*/  BSYNC.RECONVERGENT B1 ;  /* 0x0000000000017941 */ /* 0x000fea0003800200 */
.L_x_3:
[----:B------:R-:W-:Y:S01]  /*44c0*/  ISETP.GT.U32.AND P0, PT, R0, 0x3, PT ;  /* 0x000000030000780c */ /* 0x000fe20003f04070 */
[----:B------:R-:W-:Y:S01]  /*44d0*/  VIADD R6, R6, 0x1 ;  /* 0x0000000106067836 */ /* 0x000fe20000000000 */
[--C-:B------:R-:W-:Y:S02]  /*44e0*/  SHF.R.U64 R0, R0, 0x2, R17.reuse ;  /* 0x0000000200007819 */ /* 0x100fe40000001211 */
[----:B------:R-:W-:Y:S02]  /*44f0*/  ISETP.GT.U32.AND.EX P0, PT, R17, RZ, PT, P0 ;  /* 0x000000ff1100720c */ /* 0x000fe40003f04100 */
[----:B------:R-:W-:-:S11]  /*4500*/  SHF.R.U32.HI R17, RZ, 0x2, R17 ;  /* 0x00000002ff117819 */ /* 0x000fd60000011611 */
[----:B------:R-:W-:Y:S05]  /*4510*/  @P0 BRA `(.L_x_17) ;  /* 0xffffffbc004c0947 */ /* 0x000fea000383ffff */
.L_x_2:
[----:B------:R-:W-:Y:S05]  /*4520*/  BSYNC.RECONVERGENT B0 ;  /* 0x0000000000007941 */ /* 0x000fea0003800200 */
.L_x_1:
[----:B------:R-:W4:Y:S01]  /*4530*/  LDC.64 R12, c[0x0][0x3a8] ;  /* 0x0000ea00ff0c7b82 */ /* 0x000f220000000a00 */
[----:B------:R0:W-:Y:S04]  /*4540*/  STL.64 [R1+0x18], RZ ;  /* 0x000018ff01007387 */ /* 0x0001e80000100a00 */
[----:B------:R0:W-:Y:S04]  /*4550*/  STL [R1+0x20], RZ ;  /* 0x000020ff01007387 */ /* 0x0001e80000100800 */
[----:B------:R0:W-:Y:S01]  /*4560*/  STL.64 [R1+0x28], RZ ;  /* 0x000028ff01007387 */ /* 0x0001e20000100a00 */
[----:B----4-:R-:W-:-:S13]  /*4570*/  FSETP.GEU.AND P0, PT, R12, R13, PT ;  /* 0x0000000d0c00720b */ /* 0x010fda0003f0e000 */
[----:B0-----:R-:W-:Y:S05]  /*4580*/  @P0 EXIT ;  /* 0x000000000000094d */ /* 0x001fea0003800000 */
[----:B------:R-:W0:Y:S02]  /*4590*/  LDC R15, c[0x0][0x398] ;  /* 0x0000e600ff0f7b82 */ /* 0x000e240000000800 */
[----:B0-----:R-:W-:-:S13]  /*45a0*/  ISETP.GE.AND P0, PT, R15, 0x1, PT ;  /* 0x000000010f00780c */ /* 0x001fda0003f06270 */
[----:B------:R-:W-:Y:S05]  /*45b0*/  @!P0 EXIT ;  /* 0x000000000000894d */ /* 0x000fea0003800000 */
[----:B------:R-:W0:Y:S01]  /*45c0*/  LDC R13, c[0x0][0x388] ;  /* 0x0000e200ff0d7b82 */ /* 0x000e220000000800 */
[C---:B------:R-:W-:Y:S01]  /*45d0*/  LOP3.LUT R18, R15.reuse, 0xf, RZ, 0xc0, !PT ;  /* 0x0000000f0f127812 */ /* 0x040fe200078ec0ff */
[----:B------:R-:W-:Y:S01]  /*45e0*/  IMAD.MOV.U32 R6, RZ, RZ, R10 ;  /* 0x000000ffff067224 */ /* 0x000fe200078e000a */
[C---:B------:R-:W-:Y:S01]  /*45f0*/  LOP3.LUT R17, R15.reuse, 0x7, RZ, 0xc0, !PT ;  /* 0x000000070f117812 */ /* 0x040fe200078ec0ff */
[----:B------:R-:W-:Y:S01]  /*4600*/  IMAD.MOV.U32 R0, RZ, RZ, R11 ;  /* 0x000000ffff007224 */ /* 0x000fe200078e000b */
[----:B------:R-:W-:Y:S01]  /*4610*/  LOP3.LUT R15, R15, 0x3, RZ, 0xc0, !PT ;  /* 0x000000030f0f7812 */ /* 0x000fe200078ec0ff */
[----:B------:R-:W-:Y:S01]  /*4620*/  IMAD.MOV.U32 R19, RZ, RZ, R3 ;  /* 0x000000ffff137224 */ /* 0x000fe200078e0003 */
[C---:B0-----:R-:W-:Y:S02]  /*4630*/  LOP3.LUT R14, R13.reuse, 0x7, RZ, 0xc0, !PT ;  /* 0x000000070d0e7812 */ /* 0x041fe400078ec0ff */
[----:B------:R-:W-:-:S07]  /*4640*/  LOP3.LUT R13, R13, 0x7ffffffc, RZ, 0xc0, !PT ;  /* 0x7ffffffc0d0d7812 */ /* 0x000fce00078ec0ff */
.L_x_68:
[----:B0-----:R-:W0:Y:S01]  /*4650*/  LDCU UR4, c[0x0][0x388] ;  /* 0x00007100ff0477ac */ /* 0x001e220008000800 */
[----:B------:R-:W-:Y:S02]  /*4660*/  IMAD.MOV.U32 R12, RZ, RZ, R19 ;  /* 0x000000ffff0c7224 */ /* 0x000fe400078e0013 */
[----:B--23--:R-:W-:Y:S02]  /*4670*/  IMAD.MOV.U32 R11, RZ, RZ, R6 ;  /* 0x000000ffff0b7224 */ /* 0x00cfe400078e0006 */
[----:B------:R-:W-:Y:S02]  /*4680*/  IMAD.MOV.U32 R19, RZ, RZ, R0 ;  /* 0x000000ffff137224 */ /* 0x000fe400078e0000 */
[----:B------:R-:W-:Y:S02]  /*4690*/  IMAD.MOV.U32 R6, RZ, RZ, R8 ;  /* 0x000000ffff067224 */ /* 0x000fe400078e0008 */
[----:B------:R-:W-:Y:S01]  /*46a0*/  IMAD.MOV.U32 R0, RZ, RZ, R9 ;  /* 0x000000ffff007224 */ /* 0x000fe200078e0009 */
[----:B0-----:R-:W-:-:S09]  /*46b0*/  UISETP.GE.AND UP0, UPT, UR4, 0x1, UPT ;  /* 0x000000010400788c */ /* 0x001fd2000bf06270 */
[----:B-1----:R-:W-:Y:S05]  /*46c0*/  BRA.U !UP0, `(.L_x_18) ;  /* 0x0000001908487547 */ /* 0x002fea000b800000 */
[----:B------:R-:W-:Y:S01]  /*46d0*/  BSSY.RECONVERGENT B0, `(.L_x_19) ;  /* 0x0000190000007945 */ /* 0x000fe20003800200 */
[----:B------:R-:W-:Y:S02]  /*46e0*/  IMAD.MOV.U32 R10, RZ, RZ, RZ ;  /* 0x000000ffff0a7224 */ /* 0x000fe400078e00ff */
[----:B------:R-:W-:-:S07]  /*46f0*/  IMAD.MOV.U32 R9, RZ, RZ, RZ ;  /* 0x000000ffff097224 */ /* 0x000fce00078e00ff */
.L_x_44:
[----:B0-----:R-:W0:Y:S01]  /*4700*/  LDC.64 R20, c[0x0][0x390] ;  /* 0x0000e400ff147b82 */ /* 0x001e220000000a00 */
[C---:B-1----:R-:W-:Y:S02]  /*4710*/  R2UR UR4, R30.reuse ;  /* 0x000000001e0472ca */ /* 0x042fe400000e0000 */
[C---:B------:R-:W-:Y:S02]  /*4720*/  R2UR UR5, R31.reuse ;  /* 0x000000001f0572ca */ /* 0x040fe400000e0000 */
[----:B------:R-:W-:Y:S02]  /*4730*/  R2UR UR6, R30 ;  /* 0x000000001e0672ca */ /* 0x000fe400000e0000 */
[----:B------:R-:W-:Y:S01]  /*4740*/  R2UR UR7, R31 ;  /* 0x000000001f0772ca */ /* 0x000fe200000e0000 */
[----:B------:R-:W1:Y:S01]  /*4750*/  LDC.64 R26, c[0x0][0x380] ;  /* 0x0000e000ff1a7b82 */ /* 0x000e620000000a00 */
[----:B0-----:R-:W-:-:S07]  /*4760*/  IMAD.WIDE.U32 R20, R9, 0x4, R20 ;  /* 0x0000000409147825 */ /* 0x001fce00078e0014 */
[----:B--234-:R-:W2:Y:S01]  /*4770*/  LDG.E R23, desc[UR4][R20.64] ;  /* 0x0000000414177981 */ /* 0x01cea2000c1e1900 */
[----:B------:R-:W0:Y:S01]  /*4780*/  LDCU UR5, c[0x0][0x388] ;  /* 0x00007100ff0577ac */ /* 0x000e220008000800 */
[C---:B------:R-:W-:Y:S01]  /*4790*/  IMAD.WIDE.U32 R28, R9.reuse, 0x4, R4 ;  /* 0x00000004091c7825 */ /* 0x040fe200078e0004 */
[----:B------:R-:W3:Y:S03]  /*47a0*/  LDCU UR4, c[0x0][0x3b0] ;  /* 0x00007600ff0477ac */ /* 0x000ee60008000800 */
[----:B------:R-:W-:Y:S01]  /*47b0*/  IMAD.MOV.U32 R45, RZ, RZ, RZ ;  /* 0x000000ffff2d7224 */ /* 0x000fe200078e00ff */
[----:B0-----:R-:W-:Y:S02]  /*47c0*/  UISETP.GE.U32.AND UP0, UPT, UR5, 0x4, UPT ;  /* 0x000000040500788c */ /* 0x001fe4000bf06070 */
[C---:B------:R-:W-:Y:S02]  /*47d0*/  IMAD R22, R9.reuse, UR5, RZ ;  /* 0x0000000509167c24 */ /* 0x040fe4000f8e02ff */
[----:B---3--:R-:W-:-:S04]  /*47e0*/  IMAD R3, R9, UR4, R7 ;  /* 0x0000000409037c24 */ /* 0x008fc8000f8e0207 */
[----:B-1----:R-:W-:Y:S01]  /*47f0*/  IMAD.WIDE.U32 R26, R3, 0x4, R26 ;  /* 0x00000004031a7825 */ /* 0x002fe200078e001a */
[----:B--2---:R0:W-:Y:S01]  /*4800*/  ST.E desc[UR6][R28.64], R23 ;  /* 0x000000171c007985 */ /* 0x0041e2000c101906 */
[----:B------:R-:W-:Y:S05]  /*4810*/  BRA.U !UP0, `(.L_x_20) ;  /* 0x0000000d08387547 */ /* 0x000fea000b800000 */
[----:B------:R-:W-:Y:S01]  /*4820*/  BSSY.RECONVERGENT B1, `(.L_x_21) ;  /* 0x00000cc000017945 */ /* 0x000fe20003800200 */
[----:B------:R-:W-:-:S07]  /*4830*/  IMAD.MOV.U32 R24, RZ, RZ, RZ ;  /* 0x000000ffff187224 */ /* 0x000fce00078e00ff */
.L_x_34:
[----:B-1----:R-:W1:Y:S01]  /*4840*/  LDC.64 R40, c[0x0][0x3a0] ;  /* 0x0000e800ff287b82 */ /* 0x002e620000000a00 */
[----:B------:R-:W-:Y:S01]  /*4850*/  R2UR UR4, R30 ;  /* 0x000000001e0472ca */ /* 0x000fe200000e0000 */
[----:B------:R-:W-:Y:S01]  /*4860*/  IMAD.IADD R3, R22, 0x1, R24 ;  /* 0x0000000116037824 */ /* 0x000fe200078e0218 */
[----:B------:R-:W-:-:S03]  /*4870*/  R2UR UR5, R31 ;  /* 0x000000001f0572ca */ /* 0x000fc600000e0000 */
[----:B-1----:R-:W-:-:S10]  /*4880*/  IMAD.WIDE.U32 R40, R3, 0x4, R40 ;  /* 0x0000000403287825 */ /* 0x002fd400078e0028 */
[----:B--2---:R-:W2:Y:S01]  /*4890*/  LDG.E R42, desc[UR4][R40.64] ;  /* 0x00000004282a7981 */ /* 0x004ea2000c1e1900 */
[----:B------:R-:W-:Y:S01]  /*48a0*/  VIADD R24, R24, 0x4 ;  /* 0x0000000418187836 */ /* 0x000fe20000000000 */
[----:B------:R-:W-:Y:S04]  /*48b0*/  BSSY.RECONVERGENT B2, `(.L_x_22) ;  /* 0x000002e000027945 */ /* 0x000fe80003800200 */
[----:B------:R-:W-:Y:S02]  /*48c0*/  ISETP.NE.AND P0, PT, R24, R13, PT ;  /* 0x0000000d1800720c */ /* 0x000fe40003f05270 */
[----:B--2---:R-:W-:-:S13]  /*48d0*/  ISETP.GT.AND P1, PT, R42, -0x1, PT ;  /* 0xffffffff2a00780c */ /* 0x004fda0003f24270 */
[----:B---34-:R-:W-:Y:S05]  /*48e0*/  @P1 BRA `(.L_x_23) ;  /* 0x0000000000a81947 */ /* 0x018fea0003800000 */
[----:B------:R-:W-:Y:S02]  /*48f0*/  R2UR UR4, R30 ;  /* 0x000000001e0472ca */ /* 0x000fe400000e0000 */
[----:B------:R-:W-:-:S13]  /*4900*/  R2UR UR5, R31 ;  /* 0x000000001f0572ca */ /* 0x000fda00000e0000 */
[----:B------:R-:W2:Y:S01]  /*4910*/  LDG.E R25, desc[UR4][R26.64] ;  /* 0x000000041a197981 */ /* 0x000ea2000c1e1900 */
[----:B------:R-:W-:Y:S01]  /*4920*/  IMAD.MOV R42, RZ, RZ, -R42 ;  /* 0x000000ffff2a7224 */ /* 0x000fe200078e0a2a */
[----:B------:R-:W-:Y:S05]  /*4930*/  BSSY.RECONVERGENT B3, `(.L_x_24) ;  /* 0x0000010000037945 */ /* 0x000fea0003800200 */
[----:B------:R-:W1:Y:S02]  /*4940*/  I2F.F64.U32 R42, R42 ;  /* 0x0000002a002a7312 */ /* 0x000e640000201800 */
[----:B-1----:R-:W-:-:S04]  /*4950*/  SHF.R.U32.HI R3, RZ, 0x14, R43 ;  /* 0x00000014ff037819 */ /* 0x002fc8000001162b */
[----:B------:R-:W-:-:S05]  /*4960*/  LOP3.LUT R3, R3, 0x7ff, RZ, 0xc0, !PT ;  /* 0x000007ff03037812 */ /* 0x000fca00078ec0ff */
[----:B------:R-:W-:-:S05]  /*4970*/  VIADD R3, R3, 0xfffffc0c ;  /* 0xfffffc0c03037836 */ /* 0x000fca0000000000 */
[CC--:B------:R-:W-:Y:S02]  /*4980*/  SHF.L.U32 R8, R42.reuse, R3.reuse, RZ ;  /* 0x000000032a087219 */ /* 0x0c0fe400000006ff */
[----:B------:R-:W-:Y:S02]  /*4990*/  SHF.L.U64.HI R3, R42, R3, R43 ;  /* 0x000000032a037219 */ /* 0x000fe4000001022b */
[----:B------:R-:W-:Y:S01]  /*49a0*/  ISETP.NE.U32.AND P1, PT, R8, RZ, PT ;  /* 0x000000ff0800720c */ /* 0x000fe20003f25070 */
[----:B------:R-:W-:-:S03]  /*49b0*/  IMAD.MOV.U32 R8, RZ, RZ, R42 ;  /* 0x000000ffff087224 */ /* 0x000fc600078e002a */
[----:B------:R-:W-:Y:S01]  /*49c0*/  ISETP.NE.AND.EX P1, PT, R3, -0x80000000, PT, P1 ;  /* 0x800000000300780c */ /* 0x000fe20003f25310 */
[----:B------:R-:W-:Y:S01]  /*49d0*/  IMAD.MOV.U32 R3, RZ, RZ, R43 ;  /* 0x000000ffff037224 */ /* 0x000fe200078e002b */
[----:B--2---:R-:W1:Y:S02]  /*49e0*/  I2F.F64 R44, R25 ;  /* 0x00000019002c7312 */ /* 0x004e640000201c00 */
[----:B-1----:R-:W-:-:S10]  /*49f0*/  DADD R20, -RZ, |R44| ;  /* 0x00000000ff147229 */ /* 0x002fd4000000052c */
[----:B------:R-:W-:Y:S01]  /*4a00*/  IMAD.MOV.U32 R36, RZ, RZ, R20 ;  /* 0x000000ffff247224 */ /* 0x000fe200078e0014 */
[----:B------:R-:W-:-:S07]  /*4a10*/  MOV R20, 0x4a30 ;  /* 0x00004a3000147802 */ /* 0x000fce0000000f00 */
[----:B0-----:R-:W-:Y:S05]  /*4a20*/  CALL.REL.NOINC `($_Z9GillespiePiiPfiS_ffi$__internal_accurate_pow) ;  /* 0x0000004000187944 */ /* 0x001fea0003c00000 */
[----:B------:R-:W-:Y:S05]  /*4a30*/  BSYNC.RECONVERGENT B3 ;  /* 0x0000000000037941 */ /* 0x000fea0003800200 */
.L_x_24:
[----:B------:R-:W-:Y:S01]  /*4a40*/  ISETP.NE.AND P3, PT, R25, RZ, PT ;  /* 0x000000ff1900720c */ /* 0x000fe20003f65270 */
[----:B------:R-:W-:Y:S01]  /*4a50*/  DADD R20, -RZ, -R38 ;  /* 0x00000000ff147229 */ /* 0x000fe20000000926 */
[----:B------:R-:W-:Y:S02]  /*4a60*/  ISETP.GE.AND P2, PT, R45, RZ, PT ;  /* 0x000000ff2d00720c */ /* 0x000fe40003f46270 */
[----:B------:R-:W-:Y:S02]  /*4a70*/  ISETP.GE.OR P4, PT, R43, RZ, P3 ;  /* 0x000000ff2b00720c */ /* 0x000fe40001f86670 */
[----:B------:R-:W-:Y:S02]  /*4a80*/  R2UR UR4, R30 ;  /* 0x000000001e0472ca */ /* 0x000fe400000e0000 */
[----:B------:R-:W-:-:S03]  /*4a90*/  R2UR UR5, R31 ;  /* 0x000000001f0572ca */ /* 0x000fc600000e0000 */
[-C--:B------:R-:W-:Y:S02]  /*4aa0*/  FSEL R3, R20, R38.reuse, !P1 ;  /* 0x0000002614037208 */ /* 0x080fe40004800000 */
[----:B------:R-:W-:Y:S02]  /*4ab0*/  @!P3 SEL R44, R45, RZ, !P1 ;  /* 0x000000ff2d2cb207 */ /* 0x000fe40004800000 */
[-C--:B------:R-:W-:Y:S02]  /*4ac0*/  FSEL R8, R21, R39.reuse, !P1 ;  /* 0x0000002715087208 */ /* 0x080fe40004800000 */
[----:B------:R-:W-:Y:S01]  /*4ad0*/  @!P4 LOP3.LUT R44, R44, 0x7ff00000, RZ, 0xfc, !PT ;  /* 0x7ff000002c2cc812 */ /* 0x000fe200078efcff */
[----:B------:R-:W0:Y:S01]  /*4ae0*/  F2F.F64.F32 R20, R23 ;  /* 0x0000001700147310 */ /* 0x000e220000201800 */
[----:B------:R-:W-:Y:S01]  /*4af0*/  FSEL R38, R3, R38, !P2 ;  /* 0x0000002603267208 */ /* 0x000fe20005000000 */
[----:B------:R-:W-:Y:S01]  /*4b00*/  @!P3 IMAD.MOV.U32 R38, RZ, RZ, RZ ;  /* 0x000000ffff26b224 */ /* 0x000fe200078e00ff */
[----:B------:R-:W-:Y:S01]  /*4b10*/  FSEL R39, R8, R39, !P2 ;  /* 0x0000002708277208 */ /* 0x000fe20005000000 */
[----:B------:R-:W-:Y:S01]  /*4b20*/  @!P3 IMAD.MOV.U32 R39, RZ, RZ, R44 ;  /* 0x000000ffff27b224 */ /* 0x000fe200078e002c */
[----:B------:R-:W-:-:S04]  /*4b30*/  ISETP.NE.AND P1, PT, R25, 0x1, PT ;  /* 0x000000011900780c */ /* 0x000fc80003f25270 */
[----:B------:R-:W-:Y:S02]  /*4b40*/  FSEL R32, R38, RZ, P1 ;  /* 0x000000ff26207208 */ /* 0x000fe40000800000 */
[----:B------:R-:W-:-:S06]  /*4b50*/  FSEL R33, R39, 1.875, P1 ;  /* 0x3ff0000027217808 */ /* 0x000fcc0000800000 */
[----:B0-----:R-:W-:-:S06]  /*4b60*/  DMUL R20, R20, R32 ;  /* 0x0000002014147228 */ /* 0x001fcc0000000000 */
[----:B------:R-:W0:Y:S02]  /*4b70*/  F2F.F32.F64 R23, R20 ;  /* 0x0000001400177310 */ /* 0x000e240000301000 */
[----:B0-----:R1:W-:Y:S03]  /*4b80*/  ST.E desc[UR4][R28.64], R23 ;  /* 0x000000171c007985 */ /* 0x0013e6000c101904 */
.L_x_23:
[----:B------:R-:W-:Y:S05]  /*4b90*/  BSYNC.RECONVERGENT B2 ;  /* 0x0000000000027941 */ /* 0x000fea0003800200 */
.L_x_22:
[----:B------:R-:W-:Y:S02]  /*4ba0*/  R2UR UR4, R30 ;  /* 0x000000001e0472ca */ /* 0x000fe400000e0000 */
[----:B------:R-:W-:-:S13]  /*4bb0*/  R2UR UR5, R31 ;  /* 0x000000001f0572ca */ /* 0x000fda00000e0000 */
[----:B------:R-:W2:Y:S01]  /*4bc0*/  LDG.E R42, desc[UR4][R40.64+0x4] ;  /* 0x00000404282a7981 */ /* 0x000ea2000c1e1900 */
[----:B------:R-:W-:Y:S01]  /*4bd0*/  BSSY.RECONVERGENT B2, `(.L_x_25) ;  /* 0x000002d000027945 */ /* 0x000fe20003800200 */
[----:B--2---:R-:W-:-:S13]  /*4be0*/  ISETP.GT.AND P1, PT, R42, -0x1, PT ;  /* 0xffffffff2a00780c */ /* 0x004fda0003f24270 */
[----:B------:R-:W-:Y:S05]  /*4bf0*/  @P1 BRA `(.L_x_26) ;  /* 0x0000000000a81947 */ /* 0x000fea0003800000 */
[----:B------:R-:W-:Y:S02]  /*4c00*/  R2UR UR4, R30 ;  /* 0x000000001e0472ca */ /* 0x000fe400000e0000 */
[----:B------:R-:W-:-:S13]  /*4c10*/  R2UR UR5, R31 ;  /* 0x000000001f0572ca */ /* 0x000fda00000e0000 */
[----:B------:R-:W2:Y:S01]  /*4c20*/  LDG.E R25, desc[UR4][R26.64] ;  /* 0x000000041a197981 */ /* 0x000ea2000c1e1900 */
[----:B------:R-:W-:Y:S01]  /*4c30*/  IMAD.MOV R42, RZ, RZ, -R42 ;  /* 0x000000ffff2a7224 */ /* 0x000fe200078e0a2a */
[----:B------:R-:W-:Y:S05]  /*4c40*/  BSSY.RECONVERGENT B3, `(.L_x_27) ;  /* 0x0000010000037945 */ /* 0x000fea0003800200 */
[----:B------:R-:W3:Y:S02]  /*4c50*/  I2F.F64.U32 R42, R42 ;  /* 0x0000002a002a7312 */ /* 0x000ee40000201800 */
[----:B---3--:R-:W-:-:S04]  /*4c60*/  SHF.R.U32.HI R3, RZ, 0x14, R43 ;  /* 0x00000014ff037819 */ /* 0x008fc8000001162b */
        /* <DEDUP_REMOVED lines=8> */
[----:B--2---:R-:W2:Y:S02]  /*4cf0*/  I2F.F64 R44, R25 ;  /* 0x00000019002c7312 */ /* 0x004ea40000201c00 */
[----:B--2---:R-:W-:-:S10]  /*4d00*/  DADD R20, -RZ, |R44| ;  /* 0x00000000ff147229 */ /* 0x004fd4000000052c */
[----:B------:R-:W-:Y:S01]  /*4d10*/  IMAD.MOV.U32 R36, RZ, RZ, R20 ;  /* 0x000000ffff247224 */ /* 0x000fe200078e0014 */
[----:B------:R-:W-:-:S07]  /*4d20*/  MOV R20, 0x4d40 ;  /* 0x00004d4000147802 */ /* 0x000fce0000000f00 */
[----:B01----:R-:W-:Y:S05]  /*4d30*/  CALL.REL.NOINC `($_Z9GillespiePiiPfiS_ffi$__internal_accurate_pow) ;  /* 0x0000003c00547944 */ /* 0x003fea0003c00000 */
[----:B------:R-:W-:Y:S05]  /*4d40*/  BSYNC.RECONVERGENT B3 ;  /* 0x0000000000037941 */ /* 0x000fea0003800200 */
.L_x_27:
[----:B------:R-:W-:Y:S01]  /*4d50*/  ISETP.NE.AND P3, PT, R25, RZ, PT ;  /* 0x000000ff1900720c */ /* 0x000fe20003f65270 */
[----:B------:R-:W-:Y:S01]  /*4d60*/  DADD R20, -RZ, -R38 ;  /* 0x00000000ff147229 */ /* 0x000fe20000000926 */
[----:B------:R-:W-:Y:S01]  /*4d70*/  ISETP.GE.AND P2, PT, R45, RZ, PT ;  /* 0x000000ff2d00720c */ /* 0x000fe20003f46270 */
[----:B------:R-:W0:Y:S01]  /*4d80*/  F2F.F64.F32 R32, R23 ;  /* 0x0000001700207310 */ /* 0x000e220000201800 */
[----:B------:R-:W-:Y:S02]  /*4d90*/  ISETP.GE.OR P4, PT, R43, RZ, P3 ;  /* 0x000000ff2b00720c */ /* 0x000fe40001f86670 */
[----:B------:R-:W-:Y:S02]  /*4da0*/  R2UR UR4, R30 ;  /* 0x000000001e0472ca */ /* 0x000fe400000e0000 */
[----:B------:R-:W-:-:S03]  /*4db0*/  R2UR UR5, R31 ;  /* 0x000000001f0572ca */ /* 0x000fc600000e0000 */
[-C--:B------:R-:W-:Y:S02]  /*4dc0*/  FSEL R3, R20, R38.reuse, !P1 ;  /* 0x0000002614037208 */ /* 0x080fe40004800000 */
[----:B------:R-:W-:Y:S02]  /*4dd0*/  @!P3 SEL R44, R45, RZ, !P1 ;  /* 0x000000ff2d2cb207 */ /* 0x000fe40004800000 */
[-C--:B------:R-:W-:Y:S02]  /*4de0*/  FSEL R20, R21, R39.reuse, !P1 ;  /* 0x0000002715147208 */ /* 0x080fe40004800000 */
[----:B------:R-:W-:Y:S02]  /*4df0*/  @!P4 LOP3.LUT R44, R44, 0x7ff00000, RZ, 0xfc, !PT ;  /* 0x7ff000002c2cc812 */ /* 0x000fe400078efcff */
        /* <DEDUP_REMOVED lines=10> */
.L_x_26:
[----:B------:R-:W-:Y:S05]  /*4ea0*/  BSYNC.RECONVERGENT B2 ;  /* 0x0000000000027941 */ /* 0x000fea0003800200 */
.L_x_25:
[----:B------:R-:W-:Y:S02]  /*4eb0*/  R2UR UR4, R30 ;  /* 0x000000001e0472ca */ /* 0x000fe400000e0000 */
[----:B------:R-:W-:-:S13]  /*4ec0*/  R2UR UR5, R31 ;  /* 0x000000001f0572ca */ /* 0x000fda00000e0000 */
[----:B------:R-:W3:Y:S01]  /*4ed0*/  LDG.E R42, desc[UR4][R40.64+0x8] ;  /* 0x00000804282a7981 */ /* 0x000ee2000c1e1900 */
[----:B------:R-:W-:Y:S01]  /*4ee0*/  BSSY.RECONVERGENT B2, `(.L_x_28) ;  /* 0x000002d000027945 */ /* 0x000fe20003800200 */
[----:B---3--:R-:W-:-:S13]  /*4ef0*/  ISETP.GT.AND P1, PT, R42, -0x1, PT ;  /* 0xffffffff2a00780c */ /* 0x008fda0003f24270 */
[----:B------:R-:W-:Y:S05]  /*4f00*/  @P1 BRA `(.L_x_29) ;  /* 0x0000000000a81947 */ /* 0x000fea0003800000 */
[----:B------:R-:W-:Y:S02]  /*4f10*/  R2UR UR4, R30 ;  /* 0x000000001e0472ca */ /* 0x000fe400000e0000 */
[----:B------:R-:W-:-:S13]  /*4f20*/  R2UR UR5, R31 ;  /* 0x000000001f0572ca */ /* 0x000fda00000e0000 */
[----:B------:R-:W3:Y:S01]  /*4f30*/  LDG.E R25, desc[UR4][R26.64] ;  /* 0x000000041a197981 */ /* 0x000ee2000c1e1900 */
[----:B------:R-:W-:Y:S01]  /*4f40*/  IMAD.MOV R42, RZ, RZ, -R42 ;  /* 0x000000ffff2a7224 */ /* 0x000fe200078e0a2a */
[----:B------:R-:W-:Y:S05]  /*4f50*/  BSSY.RECONVERGENT B3, `(.L_x_30) ;  /* 0x0000010000037945 */ /* 0x000fea0003800200 */
[----:B------:R-:W4:Y:S02]  /*4f60*/  I2F.F64.U32 R42, R42 ;  /* 0x0000002a002a7312 */ /* 0x000f240000201800 */
[----:B----4-:R-:W-:-:S04]  /*4f70*/  SHF.R.U32.HI R3, RZ, 0x14, R43 ;  /* 0x00000014ff037819 */ /* 0x010fc8000001162b */
        /* <DEDUP_REMOVED lines=8> */
[----:B---3--:R-:W3:Y:S02]  /*5000*/  I2F.F64 R44, R25 ;  /* 0x00000019002c7312 */ /* 0x008ee40000201c00 */
[----:B---3--:R-:W-:-:S10]  /*5010*/  DADD R20, -RZ, |R44| ;  /* 0x00000000ff147229 */ /* 0x008fd4000000052c */
[----:B------:R-:W-:Y:S01]  /*5020*/  IMAD.MOV.U32 R36, RZ, RZ, R20 ;  /* 0x000000ffff247224 */ /* 0x000fe200078e0014 */
[----:B------:R-:W-:-:S07]  /*5030*/  MOV R20, 0x5050 ;  /* 0x0000505000147802 */ /* 0x000fce0000000f00 */
[----:B012---:R-:W-:Y:S05]  /*5040*/  CALL.REL.NOINC `($_Z9GillespiePiiPfiS_ffi$__internal_accurate_pow) ;  /* 0x0000003800907944 */ /* 0x007fea0003c00000 */
[----:B------:R-:W-:Y:S05]  /*5050*/  BSYNC.RECONVERGENT B3 ;  /* 0x0000000000037941 */ /* 0x000fea0003800200 */
.L_x_30:
        /* <DEDUP_REMOVED lines=21> */
.L_x_29:
[----:B------:R-:W-:Y:S05]  /*51b0*/  BSYNC.RECONVERGENT B2 ;  /* 0x0000000000027941 */ /* 0x000fea0003800200 */
.L_x_28:
[----:B------:R-:W-:Y:S02]  /*51c0*/  R2UR UR4, R30 ;  /* 0x000000001e0472ca */ /* 0x000fe400000e0000 */
[----:B------:R-:W-:-:S13]  /*51d0*/  R2UR UR5, R31 ;  /* 0x000000001f0572ca */ /* 0x000fda00000e0000 */
[----:B------:R-:W4:Y:S01]  /*51e0*/  LDG.E R40, desc[UR4][R40.64+0xc] ;  /* 0x00000c0428287981 */ /* 0x000f22000c1e1900 */
[----:B------:R-:W-:Y:S01]  /*51f0*/  BSSY.RECONVERGENT B2, `(.L_x_31) ;  /* 0x000002d000027945 */ /* 0x000fe20003800200 */
[----:B----4-:R-:W-:-:S13]  /*5200*/  ISETP.GT.AND P1, PT, R40, -0x1, PT ;  /* 0xffffffff2800780c */ /* 0x010fda0003f24270 */
[----:B------:R-:W-:Y:S05]  /*5210*/  @P1 BRA `(.L_x_32) ;  /* 0x0000000000a81947 */ /* 0x000fea0003800000 */
[----:B------:R-:W-:Y:S02]  /*5220*/  R2UR UR4, R30 ;  /* 0x000000001e0472ca */ /* 0x000fe400000e0000 */
[----:B------:R-:W-:-:S13]  /*5230*/  R2UR UR5, R31 ;  /* 0x000000001f0572ca */ /* 0x000fda00000e0000 */
[----:B------:R-:W4:Y:S01]  /*5240*/  LDG.E R25, desc[UR4][R26.64] ;  /* 0x000000041a197981 */ /* 0x000f22000c1e1900 */
[----:B------:R-:W-:Y:S01]  /*5250*/  IMAD.MOV R40, RZ, RZ, -R40 ;  /* 0x000000ffff287224 */ /* 0x000fe200078e0a28 */
[----:B------:R-:W-:Y:S05]  /*5260*/  BSSY.RECONVERGENT B3, `(.L_x_33) ;  /* 0x0000010000037945 */ /* 0x000fea0003800200 */
[----:B------:R-:W5:Y:S02]  /*5270*/  I2F.F64.U32 R40, R40 ;  /* 0x0000002800287312 */ /* 0x000f640000201800 */
[----:B-----5:R-:W-:-:S04]  /*5280*/  SHF.R.U32.HI R3, RZ, 0x14, R41 ;  /* 0x00000014ff037819 */ /* 0x020fc80000011629 */
        /* <DEDUP_REMOVED lines=8> */
[----:B----4-:R-:W4:Y:S02]  /*5310*/  I2F.F64 R42, R25 ;  /* 0x00000019002a7312 */ /* 0x010f240000201c00 */
[----:B----4-:R-:W-:-:S10]  /*5320*/  DADD R20, -RZ, |R42| ;  /* 0x00000000ff147229 */ /* 0x010fd4000000052a */
[----:B------:R-:W-:Y:S01]  /*5330*/  IMAD.MOV.U32 R36, RZ, RZ, R20 ;  /* 0x000000ffff247224 */ /* 0x000fe200078e0014 */
[----:B------:R-:W-:-:S07]  /*5340*/  MOV R20, 0x5360 ;  /* 0x0000536000147802 */ /* 0x000fce0000000f00 */
[----:B0123--:R-:W-:Y:S05]  /*5350*/  CALL.REL.NOINC `($_Z9GillespiePiiPfiS_ffi$__internal_accurate_pow) ;  /* 0x0000003400cc7944 */ /* 0x00ffea0003c00000 */
[----:B------:R-:W-:Y:S05]  /*5360*/  BSYNC.RECONVERGENT B3 ;  /* 0x0000000000037941 */ /* 0x000fea0003800200 */
.L_x_33:
        /* <DEDUP_REMOVED lines=21> */
.L_x_32:
[----:B------:R-:W-:Y:S05]  /*54c0*/  BSYNC.RECONVERGENT B2 ;  /* 0x0000000000027941 */ /* 0x000fea0003800200 */
.L_x_31:
[----:B------:R-:W-:Y:S05]  /*54d0*/  @P0 BRA `(.L_x_34) ;  /* 0xfffffff000d80947 */ /* 0x000fea000383ffff */
[----:B------:R-:W-:Y:S05]  /*54e0*/  BSYNC.RECONVERGENT B1 ;  /* 0x0000000000017941 */ /* 0x000fea0003800200 */
.L_x_21:
[----:B------:R-:W-:-:S07]  /*54f0*/  IMAD.MOV.U32 R45, RZ, RZ, R13 ;  /* 0x000000ffff2d7224 */ /* 0x000fce00078e000d */
.L_x_20:
[----:B------:R-:W5:Y:S01]  /*5500*/  LDCU UR4, c[0x0][0x388] ;  /* 0x00007100ff0477ac */ /* 0x000f620008000800 */
[----:B------:R-:W-:Y:S01]  /*5510*/  IMAD.MOV.U32 R43, RZ, RZ, R23 ;  /* 0x000000ffff2b7224 */ /* 0x000fe200078e0017 */
[----:B-----5:R-:W-:-:S09]  /*5520*/  ULOP3.LUT UP0, URZ, UR4, 0x3, URZ, 0xc0, !UPT ;  /* 0x0000000304ff7892 */ /* 0x020fd2000f80c0ff */
[----:B------:R-:W-:Y:S05]  /*5530*/  BRA.U !UP0, `(.L_x_35) ;  /* 0x00000009088c7547 */ /* 0x000fea000b800000 */
[----:B------:R-:W5:Y:S01]  /*5540*/  LDC.64 R20, c[0x0][0x3a0] ;  /* 0x0000e800ff147b82 */ /* 0x000f620000000a00 */
[----:B------:R-:W-:Y:S01]  /*5550*/  R2UR UR4, R30 ;  /* 0x000000001e0472ca */ /* 0x000fe200000e0000 */
[----:B------:R-:W-:Y:S01]  /*5560*/  IMAD.IADD R3, R22, 0x1, R45 ;  /* 0x0000000116037824 */ /* 0x000fe200078e022d */
[----:B------:R-:W-:-:S03]  /*5570*/  R2UR UR5, R31 ;  /* 0x000000001f0572ca */ /* 0x000fc600000e0000 */
[----:B-----5:R-:W-:-:S10]  /*5580*/  IMAD.WIDE.U32 R20, R3, 0x4, R20 ;  /* 0x0000000403147825 */ /* 0x020fd400078e0014 */
[----:B------:R-:W5:Y:S01]  /*5590*/  LDG.E R20, desc[UR4][R20.64] ;  /* 0x0000000414147981 */ /* 0x000f62000c1e1900 */
[----:B------:R-:W-:Y:S01]  /*55a0*/  BSSY.RECONVERGENT B1, `(.L_x_36) ;  /* 0x000002d000017945 */ /* 0x000fe20003800200 */
[----:B-----5:R-:W-:-:S13]  /*55b0*/  ISETP.GT.AND P0, PT, R20, -0x1, PT ;  /* 0xffffffff1400780c */ /* 0x020fda0003f04270 */
[----:B------:R-:W-:Y:S05]  /*55c0*/  @P0 BRA `(.L_x_37) ;  /* 0x0000000000a80947 */ /* 0x000fea0003800000 */
[----:B------:R-:W-:Y:S02]  /*55d0*/  R2UR UR4, R30 ;  /* 0x000000001e0472ca */ /* 0x000fe400000e0000 */
[----:B------:R-:W-:-:S13]  /*55e0*/  R2UR UR5, R31 ;  /* 0x000000001f0572ca */ /* 0x000fda00000e0000 */
[----:B01234-:R-:W2:Y:S01]  /*55f0*/  LDG.E R23, desc[UR4][R26.64] ;  /* 0x000000041a177981 */ /* 0x01fea2000c1e1900 */
[----:B------:R-:W-:Y:S01]  /*5600*/  IMAD.MOV R24, RZ, RZ, -R20 ;  /* 0x000000ffff187224 */ /* 0x000fe200078e0a14 */
[----:B------:R-:W-:Y:S05]  /*5610*/  BSSY.RECONVERGENT B2, `(.L_x_38) ;  /* 0x0000010000027945 */ /* 0x000fea0003800200 */
[----:B------:R-:W0:Y:S02]  /*5620*/  I2F.F64.U32 R24, R24 ;  /* 0x0000001800187312 */ /* 0x000e240000201800 */
[----:B0-----:R-:W-:-:S04]  /*5630*/  SHF.R.U32.HI R3, RZ, 0x14, R25 ;  /* 0x00000014ff037819 */ /* 0x001fc80000011619 */
        /* <DEDUP_REMOVED lines=8> */
[----:B--2---:R-:W0:Y:S02]  /*56c0*/  I2F.F64 R40, R23 ;  /* 0x0000001700287312 */ /* 0x004e240000201c00 */
[----:B0-----:R-:W-:-:S10]  /*56d0*/  DADD R20, -RZ, |R40| ;  /* 0x00000000ff147229 */ /* 0x001fd40000000528 */
[----:B------:R-:W-:Y:S01]  /*56e0*/  IMAD.MOV.U32 R36, RZ, RZ, R20 ;  /* 0x000000ffff247224 */ /* 0x000fe200078e0014 */
[----:B------:R-:W-:-:S07]  /*56f0*/  MOV R20, 0x5710 ;  /* 0x0000571000147802 */ /* 0x000fce0000000f00 */
[----:B------:R-:W-:Y:S05]  /*5700*/  CALL.REL.NOINC `($_Z9GillespiePiiPfiS_ffi$__internal_accurate_pow) ;  /* 0x0000003000e07944 */ /* 0x000fea0003c00000 */
[----:B------:R-:W-:Y:S05]  /*5710*/  BSYNC.RECONVERGENT B2 ;  /* 0x0000000000027941 */ /* 0x000fea0003800200 */
.L_x_38:
        /* <DEDUP_REMOVED lines=21> */
.L_x_37:
[----:B------:R-:W-:Y:S05]  /*5870*/  BSYNC.RECONVERGENT B1 ;  /* 0x0000000000017941 */ /* 0x000fea0003800200 */
.L_x_36:
[----:B------:R-:W5:Y:S01]  /*5880*/  LDCU UR4, c[0x0][0x388] ;  /* 0x00007100ff0477ac */ /* 0x000f620008000800 */
[----:B------:R-:W-:Y:S01]  /*5890*/  BSSY.RECONVERGENT B1, `(.L_x_35) ;  /* 0x000006d000017945 */ /* 0x000fe20003800200 */
[----:B-----5:R-:W-:-:S04]  /*58a0*/  ULOP3.LUT UR4, UR4, 0x3, URZ, 0xc0, !UPT ;  /* 0x0000000304047892 */ /* 0x020fc8000f8ec0ff */
[----:B------:R-:W-:-:S09]  /*58b0*/  UISETP.NE.AND UP0, UPT, UR4, 0x1, UPT ;  /* 0x000000010400788c */ /* 0x000fd2000bf05270 */
[----:B------:R-:W-:Y:S05]  /*58c0*/  BRA.U !UP0, `(.L_x_39) ;  /* 0x0000000508a47547 */ /* 0x000fea000b800000 */
[----:B------:R-:W5:Y:S01]  /*58d0*/  LDCU.64 UR4, c[0x0][0x3a0] ;  /* 0x00007400ff0477ac */ /* 0x000f620008000a00 */
[----:B------:R-:W-:Y:S02]  /*58e0*/  IADD3 R3, P0, PT, R22, R45, RZ ;  /* 0x0000002d16037210 */ /* 0x000fe40007f1e0ff */
[----:B------:R-:W-:Y:S02]  /*58f0*/  R2UR UR6, R30 ;  /* 0x000000001e0672ca */ /* 0x000fe400000e0000 */
[----:B------:R-:W-:Y:S01]  /*5900*/  R2UR UR7, R31 ;  /* 0x000000001f0772ca */ /* 0x000fe200000e0000 */
[----:B------:R-:W-:Y:S01]  /*5910*/  IMAD.X R8, RZ, RZ, RZ, P0 ;  /* 0x000000ffff087224 */ /* 0x000fe200000e06ff */
[----:B-----5:R-:W-:-:S04]  /*5920*/  LEA R22, P0, R3, UR4, 0x2 ;  /* 0x0000000403167c11 */ /* 0x020fc8000f8010ff */
[----:B01234-:R-:W-:-:S07]  /*5930*/  LEA.HI.X R23, R3, UR5, R8, 0x2, P0 ;  /* 0x0000000503177c11 */ /* 0x01ffce00080f1408 */
        /* <DEDUP_REMOVED lines=25> */
.L_x_42:
[----:B------:R-:W-:Y:S01]  /*5ad0*/  ISETP.NE.AND P2, PT, R42, RZ, PT ;  /* 0x000000ff2a00720c */ /* 0x000fe20003f45270 */
[----:B------:R-:W-:Y:S01]  /*5ae0*/  DADD R20, -RZ, -R38 ;  /* 0x00000000ff147229 */ /* 0x000fe20000000926 */
[----:B------:R-:W-:Y:S02]  /*5af0*/  ISETP.GE.AND P1, PT, R41, RZ, PT ;  /* 0x000000ff2900720c */ /* 0x000fe40003f26270 */
[----:B------:R-:W-:Y:S02]  /*5b00*/  ISETP.GE.OR P3, PT, R25, RZ, P2 ;  /* 0x000000ff1900720c */ /* 0x000fe40001766670 */
[----:B------:R-:W0:Y:S01]  /*5b10*/  F2F.F64.F32 R24, R43 ;  /* 0x0000002b00187310 */ /* 0x000e220000201800 */
[----:B------:R-:W-:Y:S02]  /*5b20*/  R2UR UR4, R30 ;  /* 0x000000001e0472ca */ /* 0x000fe400000e0000 */
[----:B------:R-:W-:Y:S02]  /*5b30*/  R2UR UR5, R31 ;  /* 0x000000001f0572ca */ /* 0x000fe400000e0000 */
[----:B------:R-:W-:-:S02]  /*5b40*/  FSEL R3, R20, R38, !P0 ;  /* 0x0000002614037208 */ /* 0x000fc40004000000 */
        /* <DEDUP_REMOVED lines=13> */
.L_x_41:
[----:B------:R-:W-:Y:S05]  /*5c20*/  BSYNC.RECONVERGENT B2 ;  /* 0x0000000000027941 */ /* 0x000fea0003800200 */
.L_x_40:
[----:B------:R-:W1:Y:S02]  /*5c30*/  LDCU UR4, c[0x0][0x388] ;  /* 0x00007100ff0477ac */ /* 0x000e640008000800 */
[----:B-1----:R-:W-:-:S04]  /*5c40*/  ULOP3.LUT UR4, UR4, 0x3, URZ, 0xc0, !UPT ;  /* 0x0000000304047892 */ /* 0x002fc8000f8ec0ff */
[----:B------:R-:W-:-:S09]  /*5c50*/  UISETP.NE.AND UP0, UPT, UR4, 0x2, UPT ;  /* 0x000000020400788c */ /* 0x000fd2000bf05270 */
[----:B------:R-:W-:Y:S05]  /*5c60*/  BRA.U !UP0, `(.L_x_39) ;  /* 0x0000000108bc7547 */ /* 0x000fea000b800000 */
[----:B------:R-:W-:Y:S02]  /*5c70*/  R2UR UR4, R30 ;  /* 0x000000001e0472ca */ /* 0x000fe400000e0000 */
[----:B------:R-:W-:-:S13]  /*5c80*/  R2UR UR5, R31 ;  /* 0x000000001f0572ca */ /* 0x000fda00000e0000 */
[----:B------:R-:W2:Y:S02]  /*5c90*/  LDG.E R22, desc[UR4][R22.64+0x8] ;  /* 0x0000080416167981 */ /* 0x000ea4000c1e1900 */
[----:B--2---:R-:W-:-:S13]  /*5ca0*/  ISETP.GT.AND P0, PT, R22, -0x1, PT ;  /* 0xffffffff1600780c */ /* 0x004fda0003f04270 */
[----:B------:R-:W-:Y:S05]  /*5cb0*/  @P0 BRA `(.L_x_39) ;  /* 0x0000000000a80947 */ /* 0x000fea0003800000 */
        /* <DEDUP_REMOVED lines=21> */
.L_x_43:
        /* <DEDUP_REMOVED lines=21> */
.L_x_39:
[----:B------:R-:W-:Y:S05]  /*5f60*/  BSYNC.RECONVERGENT B1 ;  /* 0x0000000000017941 */ /* 0x000fea0003800200 */
.L_x_35:
[----:B------:R-:W5:Y:S01]  /*5f70*/  LDCU UR4, c[0x0][0x398] ;  /* 0x00007300ff0477ac */ /* 0x000f620008000800 */
[----:B------:R-:W-:Y:S02]  /*5f80*/  VIADD R9, R9, 0x1 ;  /* 0x0000000109097836 */ /* 0x000fe40000000000 */
[----:B------:R-:W-:Y:S01]  /*5f90*/  FADD R10, R43, R10 ;  /* 0x0000000a2b0a7221 */ /* 0x000fe20000000000 */
[----:B-----5:R-:W-:-:S05]  /*5fa0*/  IMAD.U32 R3, RZ, RZ, UR4 ;  /* 0x00000004ff037e24 */ /* 0x020fca000f8e00ff */
[----:B------:R-:W-:-:S13]  /*5fb0*/  ISETP.NE.AND P0, PT, R9, R3, PT ;  /* 0x000000030900720c */ /* 0x000fda0003f05270 */
[----:B------:R-:W-:Y:S05]  /*5fc0*/  @P0 BRA `(.L_x_44) ;  /* 0xffffffe400cc0947 */ /* 0x000fea000383ffff */
[----:B------:R-:W-:Y:S05]  /*5fd0*/  BSYNC.RECONVERGENT B0 ;  /* 0x0000000000007941 */ /* 0x000fea0003800200 */
.L_x_19:
[----:B------:R-:W-:Y:S05]  /*5fe0*/  BRA `(.L_x_45) ;  /* 0x0000000800947947 */ /* 0x000fea0003800000 */
.L_x_18:
[----:B------:R-:W0:Y:S01]  /*5ff0*/  LDCU UR4, c[0x0][0x398] ;  /* 0x00007300ff0477ac */ /* 0x000e220008000800 */
[----:B------:R-:W-:Y:S01]  /*6000*/  ISETP.NE.AND P1, PT, R18, RZ, PT ;  /* 0x000000ff1200720c */ /* 0x000fe20003f25270 */
[----:B------:R-:W-:Y:S02]  /*6010*/  IMAD.MOV.U32 R10, RZ, RZ, RZ ;  /* 0x000000ffff0a7224 */ /* 0x000fe400078e00ff */
[----:B------:R-:W-:Y:S02]  /*6020*/  IMAD.MOV.U32 R23, RZ, RZ, RZ ;  /* 0x000000ffff177224 */ /* 0x000fe400078e00ff */
[----:B0-----:R-:W-:-:S05]  /*6030*/  IMAD.U32 R3, RZ, RZ, UR4 ;  /* 0x00000004ff037e24 */ /* 0x001fca000f8e00ff */
[----:B------:R-:W-:-:S13]  /*6040*/  ISETP.GE.U32.AND P0, PT, R3, 0x10, PT ;  /* 0x000000100300780c */ /* 0x000fda0003f06070 */
[----:B------:R-:W-:Y:S05]  /*6050*/  @!P0 BRA `(.L_x_46) ;  /* 0x0000000400248947 */ /* 0x000fea0003800000 */
[----:B------:R-:W0:Y:S01]  /*6060*/  LDCU.64 UR4, c[0x0][0x390] ;  /* 0x00007200ff0477ac */ /* 0x000e220008000a00 */
[----:B------:R-:W-:Y:S01]  /*6070*/  LOP3.LUT R23, R3, 0x7ffffff0, RZ, 0xc0, !PT ;  /* 0x7ffffff003177812 */ /* 0x000fe200078ec0ff */
[----:B------:R-:W-:Y:S01]  /*6080*/  BSSY.RECONVERGENT B0, `(.L_x_46) ;  /* 0x0000046000007945 */ /* 0x000fe20003800200 */
[----:B------:R-:W-:Y:S01]  /*6090*/  IADD3 R24, P0, PT, R4, 0x20, RZ ;  /* 0x0000002004187810 */ /* 0x000fe20007f1e0ff */
[----:B------:R-:W-:Y:S02]  /*60a0*/  IMAD.MOV.U32 R10, RZ, RZ, RZ ;  /* 0x000000ffff0a7224 */ /* 0x000fe400078e00ff */
[----:B------:R-:W-:Y:S02]  /*60b0*/  IMAD.MOV R22, RZ, RZ, -R23 ;  /* 0x000000ffff167224 */ /* 0x000fe400078e0a17 */
[----:B------:R-:W-:Y:S01]  /*60c0*/  IMAD.X R27, RZ, RZ, R5, P0 ;  /* 0x000000ffff1b7224 */ /* 0x000fe200000e0605 */
[----:B0-----:R-:W-:-:S04]  /*60d0*/  UIADD3 UR4, UP0, UPT, UR4, 0x20, URZ ;  /* 0x0000002004047890 */ /* 0x001fc8000ff1e0ff */
[----:B------:R-:W-:Y:S02]  /*60e0*/  UIADD3.X UR5, UPT, UPT, URZ, UR5, URZ, UP0, !UPT ;  /* 0x00000005ff057290 */ /* 0x000fe400087fe4ff */
[----:B------:R-:W-:-:S04]  /*60f0*/  IMAD.U32 R20, RZ, RZ, UR4 ;  /* 0x00000004ff147e24 */ /* 0x000fc8000f8e00ff */
[----:B------:R-:W-:-:S07]  /*6100*/  IMAD.U32 R21, RZ, RZ, UR5 ;  /* 0x00000005ff157e24 */ /* 0x000fce000f8e00ff */
.L_x_47:
[----:B-1----:R-:W-:Y:S02]  /*6110*/  R2UR UR4, R30 ;  /* 0x000000001e0472ca */ /* 0x002fe400000e0000 */
[----:B------:R-:W-:-:S13]  /*6120*/  R2UR UR5, R31 ;  /* 0x000000001f0572ca */ /* 0x000fda00000e0000 */
[----:B--2---:R-:W2:Y:S01]  /*6130*/  LDG.E R25, desc[UR4][R20.64+-0x20] ;  /* 0xffffe00414197981 */ /* 0x004ea2000c1e1900 */
[----:B------:R-:W-:Y:S01]  /*6140*/  R2UR UR6, R30 ;  /* 0x000000001e0672ca */ /* 0x000fe200000e0000 */
[----:B------:R-:W-:Y:S01]  /*6150*/  IMAD.MOV.U32 R8, RZ, RZ, R24 ;  /* 0x000000ffff087224 */ /* 0x000fe200078e0018 */
[----:B------:R-:W-:Y:S01]  /*6160*/  R2UR UR7, R31 ;  /* 0x000000001f0772ca */ /* 0x000fe200000e0000 */
[----:B------:R-:W-:-:S05]  /*6170*/  IMAD.MOV.U32 R9, RZ, RZ, R27 ;  /* 0x000000ffff097224 */ /* 0x000fca00078e001b */
[----:B--2---:R-:W-:Y:S07]  /*6180*/  ST.E desc[UR4][R8.64+-0x20], R25 ;  /* 0xffffe01908007985 */ /* 0x004fee000c101904 */
[----:B------:R-:W2:Y:S04]  /*6190*/  LDG.E R27, desc[UR6][R20.64+-0x1c] ;  /* 0xffffe406141b7981 */ /* 0x000ea8000c1e1900 */
[----:B--2---:R0:W-:Y:S04]  /*61a0*/  ST.E desc[UR4][R8.64+-0x1c], R27 ;  /* 0xffffe41b08007985 */ /* 0x0041e8000c101904 */
[----:B------:R-:W2:Y:S04]  /*61b0*/  LDG.E R29, desc[UR6][R20.64+-0x18] ;  /* 0xffffe806141d7981 */ /* 0x000ea8000c1e1900 */
[----:B--2---:R2:W-:Y:S04]  /*61c0*/  ST.E desc[UR4][R8.64+-0x18], R29 ;  /* 0xffffe81d08007985 */ /* 0x0045e8000c101904 */
[----:B------:R-:W3:Y:S04]  /*61d0*/  LDG.E R33, desc[UR6][R20.64+-0x14] ;  /* 0xffffec0614217981 */ /* 0x000ee8000c1e1900 */
[----:B---3--:R2:W-:Y:S04]  /*61e0*/  ST.E desc[UR4][R8.64+-0x14], R33 ;  /* 0xffffec2108007985 */ /* 0x0085e8000c101904 */
        /* <DEDUP_REMOVED lines=20> */
[----:B------:R-:W3:Y:S01]  /*6330*/  LDG.E R55, desc[UR6][R20.64+0x18] ;  /* 0x0000180614377981 */ /* 0x000ee2000c1e1900 */
[----:B------:R-:W-:-:S04]  /*6340*/  FADD R10, R25, R10 ;  /* 0x0000000a190a7221 */ /* 0x000fc80000000000 */
[----:B------:R-:W-:-:S04]  /*6350*/  FADD R10, R10, R27 ;  /* 0x0000001b0a0a7221 */ /* 0x000fc80000000000 */
[----:B------:R-:W-:-:S04]  /*6360*/  FADD R10, R10, R29 ;  /* 0x0000001d0a0a7221 */ /* 0x000fc80000000000 */
[----:B------:R-:W-:-:S04]  /*6370*/  FADD R10, R10, R33 ;  /* 0x000000210a0a7221 */ /* 0x000fc80000000000 */
[----:B------:R-:W-:-:S04]  /*6380*/  FADD R10, R10, R35 ;  /* 0x000000230a0a7221 */ /* 0x000fc80000000000 */
[----:B------:R-:W-:-:S04]  /*6390*/  FADD R10, R10, R37 ;  /* 0x000000250a0a7221 */ /* 0x000fc80000000000 */
[----:B------:R-:W-:Y:S01]  /*63a0*/  FADD R10, R10, R39 ;  /* 0x000000270a0a7221 */ /* 0x000fe20000000000 */
[----:B---3--:R2:W-:Y:S04]  /*63b0*/  ST.E desc[UR4][R8.64+0x18], R55 ;  /* 0x0000183708007985 */ /* 0x0085e8000c101904 */
[----:B------:R1:W3:Y:S01]  /*63c0*/  LDG.E R57, desc[UR6][R20.64+0x1c] ;  /* 0x00001c0614397981 */ /* 0x0002e2000c1e1900 */
[----:B------:R-:W-:Y:S01]  /*63d0*/  FADD R10, R10, R41 ;  /* 0x000000290a0a7221 */ /* 0x000fe20000000000 */
[----:B------:R-:W-:Y:S01]  /*63e0*/  VIADD R22, R22, 0x10 ;  /* 0x0000001016167836 */ /* 0x000fe20000000000 */
[----:B------:R-:W-:Y:S02]  /*63f0*/  IADD3 R24, P3, PT, R8, 0x40, RZ ;  /* 0x0000004008187810 */ /* 0x000fe40007f7e0ff */
[----:B------:R-:W-:-:S02]  /*6400*/  FADD R10, R10, R43 ;  /* 0x0000002b0a0a7221 */ /* 0x000fc40000000000 */
[----:B------:R-:W-:Y:S01]  /*6410*/  ISETP.NE.AND P0, PT, R22, RZ, PT ;  /* 0x000000ff1600720c */ /* 0x000fe20003f05270 */
[----:B0-----:R-:W-:Y:S02]  /*6420*/  IMAD.X R27, RZ, RZ, R9, P3 ;  /* 0x000000ffff1b7224 */ /* 0x001fe400018e0609 */
[----:B------:R-:W-:Y:S01]  /*6430*/  FADD R10, R10, R45 ;  /* 0x0000002d0a0a7221 */ /* 0x000fe20000000000 */
[----:B-1----:R-:W-:-:S03]  /*6440*/  IADD3 R20, P2, PT, R20, 0x40, RZ ;  /* 0x0000004014147810 */ /* 0x002fc60007f5e0ff */
[----:B------:R-:W-:Y:S02]  /*6450*/  FADD R10, R10, R47 ;  /* 0x0000002f0a0a7221 */ /* 0x000fe40000000000 */
[----:B------:R-:W-:Y:S02]  /*6460*/  IMAD.X R21, RZ, RZ, R21, P2 ;  /* 0x000000ffff157224 */ /* 0x000fe400010e0615 */
[----:B------:R-:W-:-:S04]  /*6470*/  FADD R10, R10, R49 ;  /* 0x000000310a0a7221 */ /* 0x000fc80000000000 */
[----:B------:R-:W-:-:S04]  /*6480*/  FADD R10, R10, R51 ;  /* 0x000000330a0a7221 */ /* 0x000fc80000000000 */
[----:B------:R-:W-:-:S04]  /*6490*/  FADD R10, R10, R53 ;  /* 0x000000350a0a7221 */ /* 0x000fc80000000000 */
[----:B------:R-:W-:Y:S01]  /*64a0*/  FADD R10, R10, R55 ;  /* 0x000000370a0a7221 */ /* 0x000fe20000000000 */
[----:B---3--:R2:W-:Y:S03]  /*64b0*/  ST.E desc[UR4][R8.64+0x1c], R57 ;  /* 0x00001c3908007985 */ /* 0x0085e6000c101904 */
[----:B------:R-:W-:Y:S01]  /*64c0*/  FADD R10, R10, R57 ;  /* 0x000000390a0a7221 */ /* 0x000fe20000000000 */
[----:B------:R-:W-:Y:S06]  /*64d0*/  @P0 BRA `(.L_x_47) ;  /* 0xfffffffc000c0947 */ /* 0x000fec000383ffff */
[----:B------:R-:W-:Y:S05]  /*64e0*/  BSYNC.RECONVERGENT B0 ;  /* 0x0000000000007941 */ /* 0x000fea0003800200 */
.L_x_46:
[----:B------:R-:W-:Y:S05]  /*64f0*/  @!P1 BRA `(.L_x_45) ;  /* 0x0000000400509947 */ /* 0x000fea0003800000 */
[----:B--2---:R-:W-:Y:S01]  /*6500*/  VIADD R8, R18, 0xffffffff ;  /* 0xffffffff12087836 */ /* 0x004fe20000000000 */
[----:B------:R-:W-:-:S04]  /*6510*/  ISETP.NE.AND P1, PT, R17, RZ, PT ;  /* 0x000000ff1100720c */ /* 0x000fc80003f25270 */
[----:B------:R-:W-:-:S13]  /*6520*/  ISETP.GE.U32.AND P0, PT, R8, 0x7, PT ;  /* 0x000000070800780c */ /* 0x000fda0003f06070 */
[----:B------:R-:W-:Y:S05]  /*6530*/  @!P0 BRA `(.L_x_48) ;  /* 0x0000000000808947 */ /* 0x000fea0003800000 */
[----:B------:R-:W0:Y:S01]  /*6540*/  LDC.64 R8, c[0x0][0x390] ;  /* 0x0000e400ff087b82 */ /* 0x000e220000000a00 */
[----:B-1----:R-:W-:Y:S02]  /*6550*/  R2UR UR4, R30 ;  /* 0x000000001e0472ca */ /* 0x002fe400000e0000 */
[----:B------:R-:W-:Y:S01]  /*6560*/  R2UR UR5, R31 ;  /* 0x000000001f0572ca */ /* 0x000fe200000e0000 */
[----:B0-----:R-:W-:-:S12]  /*6570*/  IMAD.WIDE.U32 R8, R23, 0x4, R8 ;  /* 0x0000000417087825 */ /* 0x001fd800078e0008 */
[----:B------:R-:W2:Y:S01]  /*6580*/  LDG.E R25, desc[UR4][R8.64] ;  /* 0x0000000408197981 */ /* 0x000ea2000c1e1900 */
[----:B------:R-:W-:Y:S01]  /*6590*/  R2UR UR6, R30 ;  /* 0x000000001e0672ca */ /* 0x000fe200000e0000 */
[----:B------:R-:W-:Y:S01]  /*65a0*/  IMAD.WIDE.U32 R20, R23, 0x4, R4 ;  /* 0x0000000417147825 */ /* 0x000fe200078e0004 */
[----:B------:R-:W-:-:S04]  /*65b0*/  R2UR UR7, R31 ;  /* 0x000000001f0772ca */ /* 0x000fc800000e0000 */
[----:B--2---:R0:W-:Y:S09]  /*65c0*/  ST.E desc[UR4][R20.64], R25 ;  /* 0x0000001914007985 */ /* 0x0041f2000c101904 */
[----:B------:R-:W2:Y:S04]  /*65d0*/  LDG.E R27, desc[UR6][R8.64+0x4] ;  /* 0x00000406081b7981 */ /* 0x000ea8000c1e1900 */
[----:B--2---:R0:W-:Y:S04]  /*65e0*/  ST.E desc[UR4][R20.64+0x4], R27 ;  /* 0x0000041b14007985 */ /* 0x0041e8000c101904 */
        /* <DEDUP_REMOVED lines=8> */
[----:B------:R-:W2:Y:S01]  /*6670*/  LDG.E R39, desc[UR6][R8.64+0x18] ;  /* 0x0000180608277981 */ /* 0x000ea2000c1e1900 */
[----:B------:R-:W-:-:S03]  /*6680*/  FADD R10, R10, R25 ;  /* 0x000000190a0a7221 */ /* 0x000fc60000000000 */
[----:B--2---:R0:W-:Y:S04]  /*6690*/  ST.E desc[UR4][R20.64+0x18], R39 ;  /* 0x0000182714007985 */ /* 0x0041e8000c101904 */
[----:B------:R-:W2:Y:S01]  /*66a0*/  LDG.E R41, desc[UR6][R8.64+0x1c] ;  /* 0x00001c0608297981 */ /* 0x000ea2000c1e1900 */
[----:B------:R-:W-:Y:S01]  /*66b0*/  FADD R10, R10, R27 ;  /* 0x0000001b0a0a7221 */ /* 0x000fe20000000000 */
[----:B------:R-:W-:-:S03]  /*66c0*/  VIADD R23, R23, 0x8 ;  /* 0x0000000817177836 */ /* 0x000fc60000000000 */
[----:B------:R-:W-:-:S04]  /*66d0*/  FADD R10, R10, R29 ;  /* 0x0000001d0a0a7221 */ /* 0x000fc80000000000 */
[----:B------:R-:W-:-:S04]  /*66e0*/  FADD R10, R10, R33 ;  /* 0x000000210a0a7221 */ /* 0x000fc80000000000 */
[----:B------:R-:W-:-:S04]  /*66f0*/  FADD R10, R10, R35 ;  /* 0x000000230a0a7221 */ /* 0x000fc80000000000 */
[----:B------:R-:W-:-:S04]  /*6700*/  FADD R10, R10, R37 ;  /* 0x000000250a0a7221 */ /* 0x000fc80000000000 */
[----:B------:R-:W-:Y:S01]  /*6710*/  FADD R10, R10, R39 ;  /* 0x000000270a0a7221 */ /* 0x000fe20000000000 */
[----:B--2---:R0:W-:Y:S03]  /*6720*/  ST.E desc[UR4][R20.64+0x1c], R41 ;  /* 0x00001c2914007985 */ /* 0x0041e6000c101904 */
[----:B------:R-:W-:-:S07]  /*6730*/  FADD R10, R10, R41 ;  /* 0x000000290a0a7221 */ /* 0x000fce0000000000 */
.L_x_48:
[----:B------:R-:W-:Y:S05]  /*6740*/  @!P1 BRA `(.L_x_45) ;  /* 0x0000000000bc9947 */ /* 0x000fea0003800000 */
[----:B------:R-:W-:Y:S01]  /*6750*/  VIADD R8, R17, 0xffffffff ;  /* 0xffffffff11087836 */ /* 0x000fe20000000000 */
[----:B------:R-:W-:-:S04]  /*6760*/  ISETP.NE.AND P1, PT, R15, RZ, PT ;  /* 0x000000ff0f00720c */ /* 0x000fc80003f25270 */
[----:B------:R-:W-:-:S13]  /*6770*/  ISETP.GE.U32.AND P0, PT, R8, 0x3, PT ;  /* 0x000000030800780c */ /* 0x000fda0003f06070 */
[----:B------:R-:W-:Y:S05]  /*6780*/  @!P0 BRA `(.L_x_49) ;  /* 0x0000000000508947 */ /* 0x000fea0003800000 */
[----:B------:R-:W2:Y:S01]  /*6790*/  LDC.64 R8, c[0x0][0x390] ;  /* 0x0000e400ff087b82 */ /* 0x000ea20000000a00 */
[----:B-1----:R-:W-:Y:S02]  /*67a0*/  R2UR UR4, R30 ;  /* 0x000000001e0472ca */ /* 0x002fe400000e0000 */
[----:B------:R-:W-:Y:S01]  /*67b0*/  R2UR UR5, R31 ;  /* 0x000000001f0572ca */ /* 0x000fe200000e0000 */
[----:B--2---:R-:W-:-:S12]  /*67c0*/  IMAD.WIDE.U32 R8, R23, 0x4, R8 ;  /* 0x0000000417087825 */ /* 0x004fd800078e0008 */
[----:B0-----:R-:W2:Y:S01]  /*67d0*/  LDG.E R25, desc[UR4][R8.64] ;  /* 0x0000000408197981 */ /* 0x001ea2000c1e1900 */
[----:B------:R-:W-:Y:S01]  /*67e0*/  R2UR UR6, R30 ;  /* 0x000000001e0672ca */ /* 0x000fe200000e0000 */
[----:B------:R-:W-:Y:S01]  /*67f0*/  IMAD.WIDE.U32 R20, R23, 0x4, R4 ;  /* 0x0000000417147825 */ /* 0x000fe200078e0004 */
[----:B------:R-:W-:-:S04]  /*6800*/  R2UR UR7, R31 ;  /* 0x000000001f0772ca */ /* 0x000fc800000e0000 */
[----:B--2---:R2:W-:Y:S09]  /*6810*/  ST.E desc[UR4][R20.64], R25 ;  /* 0x0000001914007985 */ /* 0x0045f2000c101904 */
[----:B------:R-:W3:Y:S04]  /*6820*/  LDG.E R27, desc[UR6][R8.64+0x4] ;  /* 0x00000406081b7981 */ /* 0x000ee8000c1e1900 */
[----:B---3--:R2:W-:Y:S04]  /*6830*/  ST.E desc[UR4][R20.64+0x4], R27 ;  /* 0x0000041b14007985 */ /* 0x0085e8000c101904 */
[----:B------:R-:W3:Y:S04]  /*6840*/  LDG.E R29, desc[UR6][R8.64+0x8] ;  /* 0x00000806081d7981 */ /* 0x000ee8000c1e1900 */
[----:B---3--:R2:W-:Y:S04]  /*6850*/  ST.E desc[UR4][R20.64+0x8], R29 ;  /* 0x0000081d14007985 */ /* 0x0085e8000c101904 */
[----:B------:R-:W3:Y:S01]  /*6860*/  LDG.E R33, desc[UR6][R8.64+0xc] ;  /* 0x00000c0608217981 */ /* 0x000ee2000c1e1900 */
[----:B------:R-:W-:Y:S01]  /*6870*/  FADD R10, R10, R25 ;  /* 0x000000190a0a7221 */ /* 0x000fe20000000000 */
[----:B------:R-:W-:-:S03]  /*6880*/  VIADD R23, R23, 0x4 ;  /* 0x0000000417177836 */ /* 0x000fc60000000000 */
[----:B------:R-:W-:-:S04]  /*6890*/  FADD R10, R10, R27 ;  /* 0x0000001b0a0a7221 */ /* 0x000fc80000000000 */
[----:B------:R-:W-:Y:S01]  /*68a0*/  FADD R10, R10, R29 ;  /* 0x0000001d0a0a7221 */ /* 0x000fe20000000000 */
[----:B---3--:R2:W-:Y:S03]  /*68b0*/  ST.E desc[UR4][R20.64+0xc], R33 ;  /* 0x00000c2114007985 */ /* 0x0085e6000c101904 */
[----:B------:R-:W-:-:S07]  /*68c0*/  FADD R10, R10, R33 ;  /* 0x000000210a0a7221 */ /* 0x000fce0000000000 */
.L_x_49:
[----:B------:R-:W-:Y:S05]  /*68d0*/  @!P1 BRA `(.L_x_45) ;  /* 0x0000000000589947 */ /* 0x000fea0003800000 */
[----:B------:R-:W3:Y:S01]  /*68e0*/  LDC.64 R8, c[0x0][0x390] ;  /* 0x0000e400ff087b82 */ /* 0x000ee20000000a00 */
[----:B-1----:R-:W-:Y:S02]  /*68f0*/  R2UR UR4, R30 ;  /* 0x000000001e0472ca */ /* 0x002fe400000e0000 */
[----:B------:R-:W-:Y:S01]  /*6900*/  R2UR UR5, R31 ;  /* 0x000000001f0572ca */ /* 0x000fe200000e0000 */
[----:B---3--:R-:W-:-:S12]  /*6910*/  IMAD.WIDE.U32 R8, R23, 0x4, R8 ;  /* 0x0000000417087825 */ /* 0x008fd800078e0008 */
[----:B0-2---:R-:W2:Y:S01]  /*6920*/  LDG.E R25, desc[UR4][R8.64] ;  /* 0x0000000408197981 */ /* 0x005ea2000c1e1900 */
[----:B------:R-:W-:Y:S01]  /*6930*/  ISETP.NE.AND P0, PT, R15, 0x1, PT ;  /* 0x000000010f00780c */ /* 0x000fe20003f05270 */
[----:B------:R-:W-:-:S05]  /*6940*/  IMAD.WIDE.U32 R20, R23, 0x4, R4 ;  /* 0x0000000417147825 */ /* 0x000fca00078e0004 */
[----:B--2---:R0:W-:Y:S01]  /*6950*/  ST.E desc[UR4][R20.64], R25 ;  /* 0x0000001914007985 */ /* 0x0041e2000c101904 */
[----:B------:R-:W-:-:S06]  /*6960*/  FADD R10, R10, R25 ;  /* 0x000000190a0a7221 */ /* 0x000fcc0000000000 */
[----:B------:R-:W-:Y:S05]  /*6970*/  @!P0 BRA `(.L_x_45) ;  /* 0x0000000000308947 */ /* 0x000fea0003800000 */
[----:B------:R-:W-:Y:S02]  /*6980*/  R2UR UR4, R30 ;  /* 0x000000001e0472ca */ /* 0x000fe400000e0000 */
[----:B------:R-:W-:-:S13]  /*6990*/  R2UR UR5, R31 ;  /* 0x000000001f0572ca */ /* 0x000fda00000e0000 */
[----:B------:R-:W2:Y:S01]  /*69a0*/  LDG.E R23, desc[UR4][R8.64+0x4] ;  /* 0x0000040408177981 */ /* 0x000ea2000c1e1900 */
[----:B------:R-:W-:-:S03]  /*69b0*/  ISETP.NE.AND P0, PT, R15, 0x2, PT ;  /* 0x000000020f00780c */ /* 0x000fc60003f05270 */
[----:B--2---:R1:W-:Y:S01]  /*69c0*/  ST.E desc[UR4][R20.64+0x4], R23 ;  /* 0x0000041714007985 */ /* 0x0043e2000c101904 */
[----:B------:R-:W-:-:S09]  /*69d0*/  FADD R10, R10, R23 ;  /* 0x000000170a0a7221 */ /* 0x000fd20000000000 */
[----:B------:R-:W-:Y:S05]  /*69e0*/  @!P0 BRA `(.L_x_45) ;  /* 0x0000000000148947 */ /* 0x000fea0003800000 */
[----:B------:R-:W-:Y:S02]  /*69f0*/  R2UR UR4, R30 ;  /* 0x000000001e0472ca */ /* 0x000fe400000e0000 */
[----:B------:R-:W-:-:S13]  /*6a00*/  R2UR UR5, R31 ;  /* 0x000000001f0572ca */ /* 0x000fda00000e0000 */
[----:B------:R-:W2:Y:S04]  /*6a10*/  LDG.E R9, desc[UR4][R8.64+0x8] ;  /* 0x0000080408097981 */ /* 0x000ea8000c1e1900 */
[----:B--2---:R2:W-:Y:S01]  /*6a20*/  ST.E desc[UR4][R20.64+0x8], R9 ;  /* 0x0000080914007985 */ /* 0x0045e2000c101904 */
[----:B------:R-:W-:-:S07]  /*6a30*/  FADD R10, R10, R9 ;  /* 0x000000090a0a7221 */ /* 0x000fce0000000000 */
.L_x_45:
[----:B------:R-:W-:Y:S01]  /*6a40*/  ISETP.GE.U32.AND P0, PT, R3, 0x10, PT ;  /* 0x000000100300780c */ /* 0x000fe20003f06070 */
[----:B------:R-:W-:Y:S01]  /*6a50*/  BSSY.RECONVERGENT B0, `(.L_x_50) ;  /* 0x0000046000007945 */ /* 0x000fe20003800200 */
[----:B------:R-:W-:Y:S02]  /*6a60*/  IMAD.MOV.U32 R38, RZ, RZ, 0x1 ;  /* 0x00000001ff267424 */ /* 0x000fe400078e00ff */
[----:B012---:R-:W-:-:S09]  /*6a70*/  IMAD.MOV.U32 R21, RZ, RZ, RZ ;  /* 0x000000ffff157224 */ /* 0x007fd200078e00ff */
[----:B------:R-:W-:Y:S05]  /*6a80*/  @!P0 BRA `(.L_x_51) ;  /* 0x0000000400088947 */ /* 0x000fea0003800000 */
[----:B------:R-:W-:Y:S01]  /*6a90*/  BSSY.RECONVERGENT B1, `(.L_x_52) ;  /* 0x0000040000017945 */ /* 0x000fe20003800200 */
[----:B------:R-:W-:Y:S02]  /*6aa0*/  IMAD.MOV.U32 R38, RZ, RZ, 0x1 ;  /* 0x00000001ff267424 */ /* 0x000fe400078e00ff */
[----:B------:R-:W-:-:S07]  /*6ab0*/  IMAD.MOV.U32 R21, RZ, RZ, RZ ;  /* 0x000000ffff157224 */ /* 0x000fce00078e00ff */
.L_x_53:
[C---:B------:R-:W-:Y:S01]  /*6ac0*/  R2UR UR4, R30.reuse ;  /* 0x000000001e0472ca */ /* 0x040fe200000e0000 */
[----:B------:R-:W-:Y:S01]  /*6ad0*/  IMAD.WIDE.U32 R8, R21, 0x4, R4 ;  /* 0x0000000415087825 */ /* 0x000fe200078e0004 */
[C---:B------:R-:W-:Y:S02]  /*6ae0*/  R2UR UR5, R31.reuse ;  /* 0x000000001f0572ca */ /* 0x040fe400000e0000 */
[C---:B------:R-:W-:Y:S02]  /*6af0*/  R2UR UR6, R30.reuse ;  /* 0x000000001e0672ca */ /* 0x040fe400000e0000 */
[C---:B------:R-:W-:Y:S02]  /*6b00*/  R2UR UR7, R31.reuse ;  /* 0x000000001f0772ca */ /* 0x040fe400000e0000 */
[----:B------:R-:W-:Y:S02]  /*6b10*/  R2UR UR8, R30 ;  /* 0x000000001e0872ca */ /* 0x000fe400000e0000 */
[----:B------:R-:W-:-:S02]  /*6b20*/  R2UR UR9, R31 ;  /* 0x000000001f0972ca */ /* 0x000fc400000e0000 */
[----:B------:R-:W-:Y:S02]  /*6b30*/  R2UR UR10, R30 ;  /* 0x000000001e0a72ca */ /* 0x000fe400000e0000 */
[----:B------:R-:W-:Y:S01]  /*6b40*/  R2UR UR11, R31 ;  /* 0x000000001f0b72ca */ /* 0x000fe200000e0000 */
[----:B------:R-:W2:Y:S04]  /*6b50*/  LD.E R39, desc[UR4][R8.64] ;  /* 0x0000000408277980 */ /* 0x000ea8000c101900 */
[----:B------:R-:W5:Y:S04]  /*6b60*/  LD.E R20, desc[UR6][R8.64+0x4] ;  /* 0x0000040608147980 */ /* 0x000f68000c101900 */
[----:B------:R-:W5:Y:S04]  /*6b70*/  LD.E R22, desc[UR8][R8.64+0x8] ;  /* 0x0000080808167980 */ /* 0x000f68000c101900 */
[----:B---34-:R-:W3:Y:S04]  /*6b80*/  LD.E R23, desc[UR10][R8.64+0xc] ;  /* 0x00000c0a08177980 */ /* 0x018ee8000c101900 */
[----:B------:R-:W4:Y:S04]  /*6b90*/  LD.E R24, desc[UR4][R8.64+0x10] ;  /* 0x0000100408187980 */ /* 0x000f28000c101900 */
        /* <DEDUP_REMOVED lines=10> */
[----:B------:R0:W4:Y:S01]  /*6c40*/  LD.E R37, desc[UR10][R8.64+0x3c] ;  /* 0x00003c0a08257980 */ /* 0x000122000c101900 */
[----:B------:R-:W-:Y:S01]  /*6c50*/  VIADD R21, R21, 0x10 ;  /* 0x0000001015157836 */ /* 0x000fe20000000000 */
[----:B0-----:R-:W-:-:S02]  /*6c60*/  LOP3.LUT R8, R3, 0x7ffffff0, RZ, 0xc0, !PT ;  /* 0x7ffffff003087812 */ /* 0x001fc400078ec0ff */
[----:B--2---:R-:W-:Y:S02]  /*6c70*/  FSETP.NEU.AND P0, PT, R39, RZ, PT ;  /* 0x000000ff2700720b */ /* 0x004fe40003f0d000 */
[----:B-----5:R-:W-:Y:S02]  /*6c80*/  FSETP.NEU.AND P1, PT, R20, RZ, PT ;  /* 0x000000ff1400720b */ /* 0x020fe40003f2d000 */
[----:B------:R-:W-:Y:S02]  /*6c90*/  SEL R38, R38, RZ, !P0 ;  /* 0x000000ff26267207 */ /* 0x000fe40004000000 */
[----:B------:R-:W-:Y:S02]  /*6ca0*/  FSETP.NEU.AND P0, PT, R22, RZ, PT ;  /* 0x000000ff1600720b */ /* 0x000fe40003f0d000 */
[----:B------:R-:W-:Y:S02]  /*6cb0*/  SEL R38, R38, RZ, !P1 ;  /* 0x000000ff26267207 */ /* 0x000fe40004800000 */
[----:B---3--:R-:W-:-:S02]  /*6cc0*/  FSETP.NEU.AND P1, PT, R23, RZ, PT ;  /* 0x000000ff1700720b */ /* 0x008fc40003f2d000 */
[----:B------:R-:W-:Y:S02]  /*6cd0*/  SEL R38, R38, RZ, !P0 ;  /* 0x000000ff26267207 */ /* 0x000fe40004000000 */
[----:B----4-:R-:W-:Y:S02]  /*6ce0*/  FSETP.NEU.AND P0, PT, R24, RZ, PT ;  /* 0x000000ff1800720b */ /* 0x010fe40003f0d000 */
[----:B------:R-:W-:Y:S02]  /*6cf0*/  SEL R38, R38, RZ, !P1 ;  /* 0x000000ff26267207 */ /* 0x000fe40004800000 */
[----:B------:R-:W-:Y:S02]  /*6d00*/  FSETP.NEU.AND P1, PT, R25, RZ, PT ;  /* 0x000000ff1900720b */ /* 0x000fe40003f2d000 */
[----:B------:R-:W-:Y:S02]  /*6d10*/  SEL R38, R38, RZ, !P0 ;  /* 0x000000ff26267207 */ /* 0x000fe40004000000 */
[----:B------:R-:W-:-:S02]  /*6d20*/  FSETP.NEU.AND P0, PT, R26, RZ, PT ;  /* 0x000000ff1a00720b */ /* 0x000fc40003f0d000 */
[----:B------:R-:W-:Y:S02]  /*6d30*/  SEL R38, R38, RZ, !P1 ;  /* 0x000000ff26267207 */ /* 0x000fe40004800000 */
[----:B------:R-:W-:Y:S02]  /*6d40*/  FSETP.NEU.AND P1, PT, R27, RZ, PT ;  /* 0x000000ff1b00720b */ /* 0x000fe40003f2d000 */
        /* <DEDUP_REMOVED lines=17> */
[----:B------:R-:W-:Y:S02]  /*6e60*/  ISETP.NE.AND P0, PT, R21, R8, PT ;  /* 0x000000081500720c */ /* 0x000fe40003f05270 */
[----:B------:R-:W-:-:S11]  /*6e70*/  SEL R38, R38, RZ, !P1 ;  /* 0x000000ff26267207 */ /* 0x000fd60004800000 */
[----:B------:R-:W-:Y:S05]  /*6e80*/  @P0 BRA `(.L_x_53) ;  /* 0xfffffffc000c0947 */ /* 0x000fea000383ffff */
[----:B------:R-:W-:Y:S05]  /*6e90*/  BSYNC.RECONVERGENT B1 ;  /* 0x0000000000017941 */ /* 0x000fea0003800200 */
.L_x_52:
[----:B------:R-:W-:-:S07]  /*6ea0*/  IMAD.MOV.U32 R21, RZ, RZ, R8 ;  /* 0x000000ffff157224 */ /* 0x000fce00078e0008 */
.L_x_51:
[----:B------:R-:W-:Y:S05]  /*6eb0*/  BSYNC.RECONVERGENT B0 ;  /* 0x0000000000007941 */ /* 0x000fea0003800200 */
.L_x_50:
[----:B------:R-:W-:-:S13]  /*6ec0*/  ISETP.NE.AND P0, PT, R18, RZ, PT ;  /* 0x000000ff1200720c */ /* 0x000fda0003f05270 */
[----:B------:R-:W-:Y:S05]  /*6ed0*/  @!P0 BRA `(.L_x_54) ;  /* 0x0000000400588947 */ /* 0x000fea0003800000 */
[----:B------:R-:W-:Y:S01]  /*6ee0*/  VIADD R3, R18, 0xffffffff ;  /* 0xffffffff12037836 */ /* 0x000fe20000000000 */
[----:B------:R-:W-:-:S04]  /*6ef0*/  ISETP.NE.AND P0, PT, R17, RZ, PT ;  /* 0x000000ff1100720c */ /* 0x000fc80003f05270 */
[----:B------:R-:W-:-:S13]  /*6f00*/  ISETP.GE.U32.AND P1, PT, R3, 0x7, PT ;  /* 0x000000070300780c */ /* 0x000fda0003f26070 */
[----:B------:R-:W-:Y:S05]  /*6f10*/  @!P1 BRA `(.L_x_55) ;  /* 0x0000000000889947 */ /* 0x000fea0003800000 */
        /* <DEDUP_REMOVED lines=12> */
[----:B------:R-:W5:Y:S04]  /*6fe0*/  LD.E R22, desc[UR10][R8.64+0xc] ;  /* 0x00000c0a08167980 */ /* 0x000f68000c101900 */
[----:B---34-:R-:W3:Y:S04]  /*6ff0*/  LD.E R23, desc[UR4][R8.64+0x10] ;  /* 0x0000100408177980 */ /* 0x018ee8000c101900 */
[----:B------:R-:W4:Y:S04]  /*7000*/  LD.E R24, desc[UR6][R8.64+0x14] ;  /* 0x0000140608187980 */ /* 0x000f28000c101900 */
[----:B------:R-:W4:Y:S04]  /*7010*/  LD.E R25, desc[UR8][R8.64+0x18] ;  /* 0x0000180808197980 */ /* 0x000f28000c101900 */
[----:B------:R-:W4:Y:S01]  /*7020*/  LD.E R26, desc[UR10][R8.64+0x1c] ;  /* 0x00001c0a081a7980 */ /* 0x000f22000c101900 */
[----:B------:R-:W-:Y:S01]  /*7030*/  VIADD R21, R21, 0x8 ;  /* 0x0000000815157836 */ /* 0x000fe20000000000 */
[----:B--2---:R-:W-:-:S02]  /*7040*/  FSETP.NEU.AND P1, PT, R27, RZ, PT ;  /* 0x000000ff1b00720b */ /* 0x004fc40003f2d000 */
[----:B-----5:R-:W-:Y:S02]  /*7050*/  FSETP.NEU.AND P2, PT, R3, RZ, PT ;  /* 0x000000ff0300720b */ /* 0x020fe40003f4d000 */
[----:B------:R-:W-:Y:S02]  /*7060*/  SEL R38, R38, RZ, !P1 ;  /* 0x000000ff26267207 */ /* 0x000fe40004800000 */
[----:B------:R-:W-:Y:S02]  /*7070*/  FSETP.NEU.AND P1, PT, R20, RZ, PT ;  /* 0x000000ff1400720b */ /* 0x000fe40003f2d000 */
[----:B------:R-:W-:Y:S02]  /*7080*/  SEL R38, R38, RZ, !P2 ;  /* 0x000000ff26267207 */ /* 0x000fe40005000000 */
[----:B------:R-:W-:Y:S02]  /*7090*/  FSETP.NEU.AND P2, PT, R22, RZ, PT ;  /* 0x000000ff1600720b */ /* 0x000fe40003f4d000 */
[----:B------:R-:W-:-:S02]  /*70a0*/  SEL R38, R38, RZ, !P1 ;  /* 0x000000ff26267207 */ /* 0x000fc40004800000 */
[----:B---3--:R-:W-:Y:S02]  /*70b0*/  FSETP.NEU.AND P1, PT, R23, RZ, PT ;  /* 0x000000ff1700720b */ /* 0x008fe40003f2d000 */
[----:B------:R-:W-:Y:S02]  /*70c0*/  SEL R38, R38, RZ, !P2 ;  /* 0x000000ff26267207 */ /* 0x000fe40005000000 */
[----:B----4-:R-:W-:Y:S02]  /*70d0*/  FSETP.NEU.AND P2, PT, R24, RZ, PT ;  /* 0x000000ff1800720b */ /* 0x010fe40003f4d000 */
[----:B------:R-:W-:Y:S02]  /*70e0*/  SEL R38, R38, RZ, !P1 ;  /* 0x000000ff26267207 */ /* 0x000fe40004800000 */
[----:B------:R-:W-:Y:S02]  /*70f0*/  FSETP.NEU.AND P1, PT, R25, RZ, PT ;  /* 0x000000ff1900720b */ /* 0x000fe40003f2d000 */
[----:B------:R-:W-:-:S02]  /*7100*/  SEL R38, R38, RZ, !P2 ;  /* 0x000000ff26267207 */ /* 0x000fc40005000000 */
[----:B------:R-:W-:Y:S02]  /*7110*/  FSETP.NEU.AND P2, PT, R26, RZ, PT ;  /* 0x000000ff1a00720b */ /* 0x000fe40003f4d000 */
[----:B------:R-:W-:-:S04]  /*7120*/  SEL R38, R38, RZ, !P1 ;  /* 0x000000ff26267207 */ /* 0x000fc80004800000 */
[----:B------:R-:W-:-:S07]  /*7130*/  SEL R38, R38, RZ, !P2 ;  /* 0x000000ff26267207 */ /* 0x000fce0005000000 */
.L_x_55:
        /* <DEDUP_REMOVED lines=14> */
[----:B---34-:R-:W2:Y:S04]  /*7220*/  LD.E R23, desc[UR4][R8.64] ;  /* 0x0000000408177980 */ /* 0x018ea8000c101900 */
[----:B------:R-:W3:Y:S04]  /*7230*/  LD.E R3, desc[UR6][R8.64+0x4] ;  /* 0x0000040608037980 */ /* 0x000ee8000c101900 */
[----:B------:R-:W4:Y:S04]  /*7240*/  LD.E R20, desc[UR8][R8.64+0x8] ;  /* 0x0000080808147980 */ /* 0x000f28000c101900 */
[----:B------:R-:W5:Y:S01]  /*7250*/  LD.E R22, desc[UR10][R8.64+0xc] ;  /* 0x00000c0a08167980 */ /* 0x000f62000c101900 */
[----:B------:R-:W-:Y:S01]  /*7260*/  VIADD R21, R21, 0x4 ;  /* 0x0000000415157836 */ /* 0x000fe20000000000 */
[----:B--2---:R-:W-:-:S02]  /*7270*/  FSETP.NEU.AND P0, PT, R23, RZ, PT ;  /* 0x000000ff1700720b */ /* 0x004fc40003f0d000 */
[----:B---3--:R-:W-:Y:S02]  /*7280*/  FSETP.NEU.AND P1, PT, R3, RZ, PT ;  /* 0x000000ff0300720b */ /* 0x008fe40003f2d000 */
[----:B------:R-:W-:Y:S02]  /*7290*/  SEL R38, R38, RZ, !P0 ;  /* 0x000000ff26267207 */ /* 0x000fe40004000000 */
[----:B----4-:R-:W-:Y:S02]  /*72a0*/  FSETP.NEU.AND P0, PT, R20, RZ, PT ;  /* 0x000000ff1400720b */ /* 0x010fe40003f0d000 */
[----:B------:R-:W-:Y:S02]  /*72b0*/  SEL R38, R38, RZ, !P1 ;  /* 0x000000ff26267207 */ /* 0x000fe40004800000 */
[----:B-----5:R-:W-:Y:S02]  /*72c0*/  FSETP.NEU.AND P1, PT, R22, RZ, PT ;  /* 0x000000ff1600720b */ /* 0x020fe40003f2d000 */
[----:B------:R-:W-:-:S04]  /*72d0*/  SEL R38, R38, RZ, !P0 ;  /* 0x000000ff26267207 */ /* 0x000fc80004000000 */
[----:B------:R-:W-:-:S07]  /*72e0*/  SEL R38, R38, RZ, !P1 ;  /* 0x000000ff26267207 */ /* 0x000fce0004800000 */
.L_x_56:
[----:B------:R-:W-:Y:S05]  /*72f0*/  @!P2 BRA `(.L_x_54) ;  /* 0x000000000050a947 */ /* 0x000fea0003800000 */
[----:B------:R-:W-:Y:S01]  /*7300*/  R2UR UR4, R30 ;  /* 0x000000001e0472ca */ /* 0x000fe200000e0000 */
[----:B------:R-:W-:Y:S01]  /*7310*/  IMAD.WIDE.U32 R8, R21, 0x4, R4 ;  /* 0x0000000415087825 */ /* 0x000fe200078e0004 */
[----:B------:R-:W-:-:S13]  /*7320*/  R2UR UR5, R31 ;  /* 0x000000001f0572ca */ /* 0x000fda00000e0000 */
[----:B------:R-:W2:Y:S01]  /*7330*/  LD.E R3, desc[UR4][R8.64] ;  /* 0x0000000408037980 */ /* 0x000ea2000c101900 */
[----:B------:R-:W-:Y:S02]  /*7340*/  ISETP.NE.AND P1, PT, R15, 0x1, PT ;  /* 0x000000010f00780c */ /* 0x000fe40003f25270 */
[----:B--2---:R-:W-:-:S04]  /*7350*/  FSETP.NEU.AND P0, PT, R3, RZ, PT ;  /* 0x000000ff0300720b */ /* 0x004fc80003f0d000 */
[----:B------:R-:W-:-:S07]  /*7360*/  SEL R38, R38, RZ, !P0 ;  /* 0x000000ff26267207 */ /* 0x000fce0004000000 */
[----:B------:R-:W-:Y:S05]  /*7370*/  @!P1 BRA `(.L_x_54) ;  /* 0x0000000000309947 */ /* 0x000fea0003800000 */
[----:B------:R-:W-:Y:S02]  /*7380*/  ISETP.NE.AND P1, PT, R15, 0x2, PT ;  /* 0x000000020f00780c */ /* 0x000fe40003f25270 */
[----:B------:R-:W-:Y:S02]  /*7390*/  R2UR UR4, R30 ;  /* 0x000000001e0472ca */ /* 0x000fe400000e0000 */
[----:B------:R-:W-:-:S09]  /*73a0*/  R2UR UR5, R31 ;  /* 0x000000001f0572ca */ /* 0x000fd200000e0000 */
[----:B------:R-:W-:Y:S02]  /*73b0*/  @P1 R2UR UR6, R30 ;  /* 0x000000001e0612ca */ /* 0x000fe400000e0000 */
[----:B------:R-:W-:Y:S02]  /*73c0*/  @P1 R2UR UR7, R31 ;  /* 0x000000001f0712ca */ /* 0x000fe400000e0000 */
[----:B------:R-:W2:Y:S11]  /*73d0*/  LD.E R20, desc[UR4][R8.64+0x4] ;  /* 0x0000040408147980 */ /* 0x000eb6000c101900 */
[----:B------:R-:W5:Y:S01]  /*73e0*/  @P1 LD.E R3, desc[UR6][R8.64+0x8] ;  /* 0x0000080608031980 */ /* 0x000f62000c101900 */
[----:B--2---:R-:W-:-:S04]  /*73f0*/  FSETP.NEU.AND P0, PT, R20, RZ, PT ;  /* 0x000000ff1400720b */ /* 0x004fc80003f0d000 */
[----:B------:R-:W-:Y:S02]  /*7400*/  SEL R38, R38, RZ, !P0 ;  /* 0x000000ff26267207 */ /* 0x000fe40004000000 */
[----:B-----5:R-:W-:-:S04]  /*7410*/  @P1 FSETP.NEU.AND P0, PT, R3, RZ, PT ;  /* 0x000000ff0300120b */ /* 0x020fc80003f0d000 */
[----:B------:R-:W-:-:S04]  /*7420*/  @P1 SEL R3, R38, RZ, !P0 ;  /* 0x000000ff26031207 */ /* 0x000fc80004000000 */
[----:B------:R-:W-:-:S07]  /*7430*/  @P1 PRMT R38, R3, 0x7610, R38 ;  /* 0x0000761003261816 */ /* 0x000fce0000000026 */
.L_x_54:
[----:B------:R-:W-:-:S13]  /*7440*/  LOP3.LUT P0, RZ, R38, 0xff, RZ, 0xc0, !PT ;  /* 0x000000ff26ff7812 */ /* 0x000fda000780c0ff */
[----:B------:R-:W-:Y:S05]  /*7450*/  @P0 EXIT ;  /* 0x000000000000094d */ /* 0x000fea0003800000 */
[----:B------:R-:W-:Y:S02]  /*7460*/  R2UR UR4, R30 ;  /* 0x000000001e0472ca */ /* 0x000fe400000e0000 */
[----:B------:R-:W-:-:S13]  /*7470*/  R2UR UR5, R31 ;  /* 0x000000001f0572ca */ /* 0x000fda00000e0000 */
[----:B------:R-:W2:Y:S01]  /*7480*/  LD.E R20, desc[UR4][R4.64] ;  /* 0x0000000404147980 */ /* 0x000ea2000c101900 */
[----:B------:R-:W-:Y:S01]  /*7490*/  SHF.R.U32.HI R3, RZ, 0x2, R12 ;  /* 0x00000002ff037819 */ /* 0x000fe2000001160c */
[----:B------:R-:W-:Y:S01]  /*74a0*/  IMAD.SHL.U32 R8, R0, 0x10, RZ ;  /* 0x0000001000087824 */ /* 0x000fe200078e00ff */
[----:B------:R-:W-:Y:S02]  /*74b0*/  BSSY.RECONVERGENT B0, `(.L_x_57) ;  /* 0x0000024000007945 */ /* 0x000fe40003800200 */
[----:B------:R-:W-:Y:S02]  /*74c0*/  LOP3.LUT R3, R3, R12, RZ, 0x3c, !PT ;  /* 0x0000000c03037212 */ /* 0x000fe400078e3cff */
[----:B------:R-:W-:-:S03]  /*74d0*/  SHF.R.U32.HI R12, RZ, 0x2, R11 ;  /* 0x00000002ff0c7819 */ /* 0x000fc6000001160b */
[----:B------:R-:W-:Y:S01]  /*74e0*/  IMAD.SHL.U32 R9, R3, 0x2, RZ ;  /* 0x0000000203097824 */ /* 0x000fe200078e00ff */
[----:B------:R-:W-:-:S04]  /*74f0*/  LOP3.LUT R12, R12, R11, RZ, 0x3c, !PT ;  /* 0x0000000b0c0c7212 */ /* 0x000fc800078e3cff */
[----:B------:R-:W-:-:S04]  /*7500*/  LOP3.LUT R9, R3, R9, R8, 0x96, !PT ;  /* 0x0000000903097212 */ /* 0x000fc800078e9608 */
[----:B------:R-:W-:Y:S01]  /*7510*/  LOP3.LUT R8, R9, R0, RZ, 0x3c, !PT ;  /* 0x0000000009087212 */ /* 0x000fe200078e3cff */
[----:B------:R-:W-:-:S04]  /*7520*/  IMAD.SHL.U32 R9, R12, 0x2, RZ ;  /* 0x000000020c097824 */ /* 0x000fc800078e00ff */
[----:B------:R-:W-:-:S05]  /*7530*/  IMAD.SHL.U32 R3, R8, 0x10, RZ ;  /* 0x0000001008037824 */ /* 0x000fca00078e00ff */
[----:B------:R-:W-:Y:S01]  /*7540*/  LOP3.LUT R9, R12, R9, R3, 0x96, !PT ;  /* 0x000000090c097212 */ /* 0x000fe200078e9603 */
[----:B------:R-:W-:Y:S01]  /*7550*/  IMAD.MOV.U32 R12, RZ, RZ, 0x2f800000 ;  /* 0x2f800000ff0c7424 */ /* 0x000fe200078e00ff */
[C---:B------:R-:W-:Y:S01]  /*7560*/  IADD3 R3, PT, PT, R2.reuse, 0x587c5, R8 ;  /* 0x000587c502037810 */ /* 0x040fe20007ffe008 */
[----:B------:R-:W-:Y:S01]  /*7570*/  VIADD R2, R2, 0xb0f8a ;  /* 0x000b0f8a02027836 */ /* 0x000fe20000000000 */
[----:B------:R-:W-:Y:S02]  /*7580*/  LOP3.LUT R9, R9, R8, RZ, 0x3c, !PT ;  /* 0x0000000809097212 */ /* 0x000fe400078e3cff */
[----:B------:R-:W-:-:S03]  /*7590*/  I2FP.F32.U32 R3, R3 ;  /* 0x0000000300037245 */ /* 0x000fc60000201000 */
[----:B------:R-:W-:Y:S02]  /*75a0*/  IMAD.IADD R11, R9, 0x1, R2 ;  /* 0x00000001090b7824 */ /* 0x000fe400078e0202 */
[----:B------:R-:W-:-:S03]  /*75b0*/  FFMA R3, R3, R12, 1.1641532182693481445e-10 ;  /* 0x2f00000003037423 */ /* 0x000fc6000000000c */
[----:B------:R-:W-:-:S05]  /*75c0*/  I2FP.F32.U32 R11, R11 ;  /* 0x0000000b000b7245 */ /* 0x000fca0000201000 */
[----:B------:R-:W-:-:S04]  /*75d0*/  FFMA R11, R11, R12, 1.1641532182693481445e-10 ;  /* 0x2f0000000b0b7423 */ /* 0x000fc8000000000c */
[----:B------:R-:W-:Y:S01]  /*75e0*/  FMUL R22, R11, R10 ;  /* 0x0000000a0b167220 */ /* 0x000fe20000400000 */
[----:B------:R-:W-:-:S04]  /*75f0*/  IMAD.MOV.U32 R11, RZ, RZ, RZ ;  /* 0x000000ffff0b7224 */ /* 0x000fc800078e00ff */
[----:B--2---:R-:W-:-:S13]  /*7600*/  FSETP.GEU.AND P0, PT, R20, R22, PT ;  /* 0x000000161400720b */ /* 0x004fda0003f0e000 */
[----:B------:R-:W-:Y:S05]  /*7610*/  @P0 BRA `(.L_x_58) ;  /* 0x0000000000340947 */ /* 0x000fea0003800000 */
[----:B------:R-:W-:Y:S01]  /*7620*/  BSSY.RECONVERGENT B1, `(.L_x_59) ;  /* 0x000000b000017945 */ /* 0x000fe20003800200 */
[----:B------:R-:W-:Y:S02]  /*7630*/  IMAD.MOV.U32 R11, RZ, RZ, R20 ;  /* 0x000000ffff0b7224 */ /* 0x000fe400078e0014 */
[----:B---34-:R-:W-:-:S07]  /*7640*/  IMAD.MOV.U32 R23, RZ, RZ, RZ ;  /* 0x000000ffff177224 */ /* 0x018fce00078e00ff */
.L_x_60:
[----:B------:R-:W-:Y:S01]  /*7650*/  R2UR UR4, R30 ;  /* 0x000000001e0472ca */ /* 0x000fe200000e0000 */
[----:B------:R-:W-:Y:S01]  /*7660*/  IMAD.WIDE.U32 R20, R23, 0x4, R4 ;  /* 0x0000000417147825 */ /* 0x000fe200078e0004 */
[----:B------:R-:W-:-:S13]  /*7670*/  R2UR UR5, R31 ;  /* 0x000000001f0572ca */ /* 0x000fda00000e0000 */
[----:B------:R-:W2:Y:S01]  /*7680*/  LD.E R20, desc[UR4][R20.64+0x4] ;  /* 0x0000040414147980 */ /* 0x000ea2000c101900 */
[----:B------:R-:W-:Y:S02]  /*7690*/  VIADD R23, R23, 0x1 ;  /* 0x0000000117177836 */ /* 0x000fe40000000000 */
[----:B--2---:R-:W-:-:S05]  /*76a0*/  FADD R11, R20, R11 ;  /* 0x0000000b140b7221 */ /* 0x004fca0000000000 */
[----:B------:R-:W-:-:S13]  /*76b0*/  FSETP.GEU.AND P0, PT, R11, R22, PT ;  /* 0x000000160b00720b */ /* 0x000fda0003f0e000 */
[----:B------:R-:W-:Y:S05]  /*76c0*/  @!P0 BRA `(.L_x_60) ;  /* 0xfffffffc00e08947 */ /* 0x000fea000383ffff */
[----:B------:R-:W-:Y:S05]  /*76d0*/  BSYNC.RECONVERGENT B1 ;  /* 0x0000000000017941 */ /* 0x000fea0003800200 */
.L_x_59:
[----:B------:R-:W-:-:S07]  /*76e0*/  IMAD.MOV.U32 R11, RZ, RZ, R23 ;  /* 0x000000ffff0b7224 */ /* 0x000fce00078e0017 */
.L_x_58:
[----:B------:R-:W-:Y:S05]  /*76f0*/  BSYNC.RECONVERGENT B0 ;  /* 0x0000000000007941 */ /* 0x000fea0003800200 */
.L_x_57:
[C---:B------:R-:W-:Y:S01]  /*7700*/  FSETP.GEU.AND P0, PT, R3.reuse, 1.175494350822287508e-38, PT ;  /* 0x008000000300780b */ /* 0x040fe20003f0e000 */
[----:B------:R-:W-:Y:S01]  /*7710*/  IMAD.MOV.U32 R21, RZ, RZ, 0x3e055027 ;  /* 0x3e055027ff157424 */ /* 0x000fe200078e00ff */
[----:B------:R-:W0:Y:S01]  /*7720*/  MUFU.RCP R25, R10 ;  /* 0x0000000a00197308 */ /* 0x000e220000001000 */
[----:B------:R-:W1:Y:S01]  /*7730*/  LDCU UR4, c[0x0][0x388] ;  /* 0x00007100ff0477ac */ /* 0x000e620008000800 */
[----:B------:R-:W-:Y:S09]  /*7740*/  BSSY.RECONVERGENT B0, `(.L_x_61) ;  /* 0x0000024000007945 */ /* 0x000ff20003800200 */
[----:B------:R-:W-:-:S04]  /*7750*/  @!P0 FMUL R3, R3, 8388608 ;  /* 0x4b00000003038820 */ /* 0x000fc80000400000 */
[----:B------:R-:W-:Y:S01]  /*7760*/  VIADD R12, R3, 0xc0d55555 ;  /* 0xc0d55555030c7836 */ /* 0x000fe20000000000 */
[----:B-1----:R-:W-:-:S04]  /*7770*/  ISETP.LT.AND P2, PT, RZ, UR4, PT ;  /* 0x00000004ff007c0c */ /* 0x002fc8000bf41270 */
[----:B------:R-:W-:-:S05]  /*7780*/  LOP3.LUT R20, R12, 0xff800000, RZ, 0xc0, !PT ;  /* 0xff8000000c147812 */ /* 0x000fca00078ec0ff */
[----:B------:R-:W-:-:S04]  /*7790*/  IMAD.IADD R12, R3, 0x1, -R20 ;  /* 0x00000001030c7824 */ /* 0x000fc800078e0a14 */
[----:B------:R-:W-:Y:S01]  /*77a0*/  FADD R22, R12, -1 ;  /* 0xbf8000000c167421 */ /* 0x000fe20000000000 */
[----:B------:R-:W-:Y:S02]  /*77b0*/  FSEL R12, RZ, -23, P0 ;  /* 0xc1b80000ff0c7808 */ /* 0x000fe40000000000 */
[----:B------:R-:W-:Y:S01]  /*77c0*/  ISETP.GT.U32.AND P0, PT, R3, 0x7f7fffff, PT ;  /* 0x7f7fffff0300780c */ /* 0x000fe20003f04070 */
[----:B------:R-:W-:-:S04]  /*77d0*/  FFMA R21, R22, -R21, 0.14084610342979431152 ;  /* 0x3e1039f616157423 */ /* 0x000fc80000000815 */
[----:B------:R-:W-:-:S04]  /*77e0*/  FFMA R21, R22, R21, -0.12148627638816833496 ;  /* 0xbdf8cdcc16157423 */ /* 0x000fc80000000015 */
[----:B------:R-:W-:-:S04]  /*77f0*/  FFMA R21, R22, R21, 0.13980610668659210205 ;  /* 0x3e0f295516157423 */ /* 0x000fc80000000015 */
[----:B------:R-:W-:-:S04]  /*7800*/  FFMA R21, R22, R21, -0.16684235632419586182 ;  /* 0xbe2ad8b916157423 */ /* 0x000fc80000000015 */
[----:B------:R-:W-:-:S04]  /*7810*/  FFMA R21, R22, R21, 0.20012299716472625732 ;  /* 0x3e4ced0b16157423 */ /* 0x000fc80000000015 */
[----:B------:R-:W-:-:S04]  /*7820*/  FFMA R21, R22, R21, -0.24999669194221496582 ;  /* 0xbe7fff2216157423 */ /* 0x000fc80000000015 */
[----:B------:R-:W-:-:S04]  /*7830*/  FFMA R21, R22, R21, 0.33333182334899902344 ;  /* 0x3eaaaa7816157423 */ /* 0x000fc80000000015 */
[C---:B---34-:R-:W-:Y:S01]  /*7840*/  FFMA R23, R22.reuse, R21, -0.5 ;  /* 0xbf00000016177423 */ /* 0x058fe20000000015 */
[----:B------:R-:W-:Y:S01]  /*7850*/  I2FP.F32.S32 R21, R20 ;  /* 0x0000001400157245 */ /* 0x000fe20000201400 */
[----:B------:R-:W-:Y:S02]  /*7860*/  IMAD.MOV.U32 R20, RZ, RZ, 0x7f800000 ;  /* 0x7f800000ff147424 */ /* 0x000fe400078e00ff */
[C---:B------:R-:W-:Y:S02]  /*7870*/  FMUL R23, R22.reuse, R23 ;  /* 0x0000001716177220 */ /* 0x040fe40000400000 */
[----:B------:R-:W-:Y:S02]  /*7880*/  FFMA R12, R21, 1.1920928955078125e-07, R12 ;  /* 0x34000000150c7823 */ /* 0x000fe4000000000c */
[----:B------:R-:W-:-:S04]  /*7890*/  FFMA R23, R22, R23, R22 ;  /* 0x0000001716177223 */ /* 0x000fc80000000016 */
[----:B------:R-:W-:Y:S01]  /*78a0*/  FFMA R12, R12, 0.69314718246459960938, R23 ;  /* 0x3f3172180c0c7823 */ /* 0x000fe20000000017 */
[C---:B------:R-:W-:Y:S01]  /*78b0*/  @P0 FFMA R12, R3.reuse, R20, +INF ;  /* 0x7f800000030c0423 */ /* 0x040fe20000000014 */
[----:B------:R-:W-:Y:S01]  /*78c0*/  FSETP.NEU.AND P0, PT, R3, RZ, PT ;  /* 0x000000ff0300720b */ /* 0x000fe20003f0d000 */
[----:B0-----:R-:W-:-:S03]  /*78d0*/  FFMA R20, R25, -R10, 1 ;  /* 0x3f80000019147423 */ /* 0x001fc6000000080a */
[----:B------:R-:W-:Y:S01]  /*78e0*/  FSEL R3, R12, -INF , P0 ;  /* 0xff8000000c037808 */ /* 0x000fe20000000000 */
[----:B------:R-:W-:-:S04]  /*78f0*/  FFMA R20, R25, R20, R25 ;  /* 0x0000001419147223 */ /* 0x000fc80000000019 */
[----:B------:R-:W-:-:S03]  /*7900*/  FFMA R21, R3, R20, RZ ;  /* 0x0000001403157223 */ /* 0x000fc600000000ff */
[----:B------:R-:W0:Y:S01]  /*7910*/  FCHK P0, R3, R10 ;  /* 0x0000000a03007302 */ /* 0x000e220000000000 */
[----:B------:R-:W-:-:S04]  /*7920*/  FFMA R12, R21, -R10, R3 ;  /* 0x8000000a150c7223 */ /* 0x000fc80000000003 */
[----:B------:R-:W-:Y:S01]  /*7930*/  FFMA R21, R20, R12, R21 ;  /* 0x0000000c14157223 */ /* 0x000fe20000000015 */
[----:B0-----:R-:W-:Y:S06]  /*7940*/  @!P0 BRA `(.L_x_62) ;  /* 0x00000000000c8947 */ /* 0x001fec0003800000 */
[----:B------:R-:W-:-:S07]  /*7950*/  MOV R25, 0x7970 ;  /* 0x0000797000197802 */ /* 0x000fce0000000f00 */
[----:B------:R-:W-:Y:S05]  /*7960*/  CALL.REL.NOINC `($__internal_0_$__cuda_sm3x_div_rn_noftz_f32_slowpath) ;  /* 0x0000000800a87944 */ /* 0x000fea0003c00000 */
[----:B------:R-:W-:-:S07]  /*7970*/  IMAD.MOV.U32 R21, RZ, RZ, R12 ;  /* 0x000000ffff157224 */ /* 0x000fce00078e000c */
.L_x_62:
[----:B------:R-:W-:Y:S05]  /*7980*/  BSYNC.RECONVERGENT B0 ;  /* 0x0000000000007941 */ /* 0x000fea0003800200 */
.L_x_61:
[----:B------:R-:W-:Y:S01]  /*7990*/  FADD R16, -R21, R16 ;  /* 0x0000001015107221 */ /* 0x000fe20000000100 */
[----:B------:R-:W-:Y:S06]  /*79a0*/  @!P2 BRA `(.L_x_63) ;  /* 0x000000080088a947 */ /* 0x000fec0003800000 */
[----:B------:R-:W0:Y:S01]  /*79b0*/  LDC R10, c[0x0][0x388] ;  /* 0x0000e200ff0a7b82 */ /* 0x000e220000000800 */
[----:B------:R-:W-:Y:S01]  /*79c0*/  IMAD.MOV.U32 R12, RZ, RZ, RZ ;  /* 0x000000ffff0c7224 */ /* 0x000fe200078e00ff */
[----:B0-----:R-:W-:-:S13]  /*79d0*/  ISETP.GE.U32.AND P0, PT, R10, 0x8, PT ;  /* 0x000000080a00780c */ /* 0x001fda0003f06070 */
[----:B------:R-:W-:Y:S05]  /*79e0*/  @!P0 BRA `(.L_x_64) ;  /* 0x0000000400148947 */ /* 0x000fea0003800000 */
[----:B------:R-:W-:Y:S01]  /*79f0*/  BSSY.RECONVERGENT B0, `(.L_x_65) ;  /* 0x0000043000007945 */ /* 0x000fe20003800200 */
[----:B------:R-:W-:-:S07]  /*7a00*/  IMAD.MOV.U32 R12, RZ, RZ, RZ ;  /* 0x000000ffff0c7224 */ /* 0x000fce00078e00ff */
.L_x_66:
[----:B0-----:R-:W0:Y:S01]  /*7a10*/  LDC.64 R22, c[0x0][0x3a0] ;  /* 0x0000e800ff167b82 */ /* 0x001e220000000a00 */
[----:B------:R-:W1:Y:S01]  /*7a20*/  LDCU UR4, c[0x0][0x3b0] ;  /* 0x00007600ff0477ac */ /* 0x000e620008000800 */
[C---:B------:R-:W-:Y:S01]  /*7a30*/  R2UR UR6, R30.reuse ;  /* 0x000000001e0672ca */ /* 0x040fe200000e0000 */
[----:B------:R-:W-:Y:S01]  /*7a40*/  IMAD R3, R11, R10, R12 ;  /* 0x0000000a0b037224 */ /* 0x000fe200078e020c */
[C---:B------:R-:W-:Y:S02]  /*7a50*/  R2UR UR7, R31.reuse ;  /* 0x000000001f0772ca */ /* 0x040fe400000e0000 */
[----:B------:R-:W-:Y:S02]  /*7a60*/  R2UR UR8, R30 ;  /* 0x000000001e0872ca */ /* 0x000fe400000e0000 */
[----:B------:R-:W2:Y:S01]  /*7a70*/  LDC.64 R20, c[0x0][0x380] ;  /* 0x0000e000ff147b82 */ /* 0x000ea20000000a00 */
[----:B------:R-:W-:Y:S01]  /*7a80*/  R2UR UR9, R31 ;  /* 0x000000001f0972ca */ /* 0x000fe200000e0000 */
[----:B-1----:R-:W-:-:S02]  /*7a90*/  IMAD R27, R12, UR4, R7 ;  /* 0x000000040c1b7c24 */ /* 0x002fc4000f8e0207 */
[----:B0-----:R-:W-:-:S05]  /*7aa0*/  IMAD.WIDE R22, R3, 0x4, R22 ;  /* 0x0000000403167825 */ /* 0x001fca00078e0216 */
[----:B------:R-:W3:Y:S01]  /*7ab0*/  LDG.E R3, desc[UR6][R22.64] ;  /* 0x0000000616037981 */ /* 0x000ee2000c1e1900 */
[----:B--2---:R-:W-:-:S05]  /*7ac0*/  IMAD.WIDE.U32 R24, R27, 0x4, R20 ;  /* 0x000000041b187825 */ /* 0x004fca00078e0014 */
[----:B------:R-:W3:Y:S01]  /*7ad0*/  LDG.E R26, desc[UR8][R24.64] ;  /* 0x00000008181a7981 */ /* 0x000ee2000c1e1900 */
[----:B------:R-:W-:Y:S02]  /*7ae0*/  R2UR UR10, R30 ;  /* 0x000000001e0a72ca */ /* 0x000fe400000e0000 */
[----:B------:R-:W-:Y:S01]  /*7af0*/  R2UR UR11, R31 ;  /* 0x000000001f0b72ca */ /* 0x000fe200000e0000 */
[----:B------:R-:W-:Y:S02]  /*7b00*/  VIADD R29, R27, UR4 ;  /* 0x000000041b1d7c36 */ /* 0x000fe40008000000 */
[----:B---3--:R-:W-:Y:S02]  /*7b10*/  IMAD.IADD R3, R3, 0x1, R26 ;  /* 0x0000000103037824 */ /* 0x008fe400078e021a */
[----:B------:R-:W-:-:S03]  /*7b20*/  IMAD.WIDE.U32 R26, R29, 0x4, R20 ;  /* 0x000000041d1a7825 */ /* 0x000fc600078e0014 */
[----:B------:R0:W-:Y:S04]  /*7b30*/  STG.E desc[UR6][R24.64], R3 ;  /* 0x0000000318007986 */ /* 0x0001e8000c101906 */
[----:B------:R-:W2:Y:S04]  /*7b40*/  LDG.E R28, desc[UR8][R22.64+0x4] ;  /* 0x00000408161c7981 */ /* 0x000ea8000c1e1900 */
[----:B------:R-:W2:Y:S01]  /*7b50*/  LDG.E R33, desc[UR10][R26.64] ;  /* 0x0000000a1a217981 */ /* 0x000ea2000c1e1900 */
[----:B------:R-:W-:Y:S02]  /*7b60*/  VIADD R35, R29, UR4 ;  /* 0x000000041d237c36 */ /* 0x000fe40008000000 */
[----:B--2---:R-:W-:-:S02]  /*7b70*/  IMAD.IADD R33, R28, 0x1, R33 ;  /* 0x000000011c217824 */ /* 0x004fc400078e0221 */
[----:B------:R-:W-:-:S03]  /*7b80*/  IMAD.WIDE.U32 R28, R35, 0x4, R20 ;  /* 0x00000004231c7825 */ /* 0x000fc600078e0014 */
[----:B------:R1:W-:Y:S04]  /*7b90*/  STG.E desc[UR6][R26.64], R33 ;  /* 0x000000211a007986 */ /* 0x0003e8000c101906 */
[----:B------:R-:W2:Y:S04]  /*7ba0*/  LDG.E R32, desc[UR8][R22.64+0x8] ;  /* 0x0000080816207981 */ /* 0x000ea8000c1e1900 */
[----:B0-----:R-:W2:Y:S01]  /*7bb0*/  LDG.E R3, desc[UR10][R28.64] ;  /* 0x0000000a1c037981 */ /* 0x001ea2000c1e1900 */
[----:B------:R-:W-:-:S04]  /*7bc0*/  VIADD R35, R35, UR4 ;  /* 0x0000000423237c36 */ /* 0x000fc80008000000 */
[----:B------:R-:W-:-:S04]  /*7bd0*/  IMAD.WIDE.U32 R24, R35, 0x4, R20 ;  /* 0x0000000423187825 */ /* 0x000fc800078e0014 */
[----:B--2---:R-:W-:-:S05]  /*7be0*/  IMAD.IADD R3, R32, 0x1, R3 ;  /* 0x0000000120037824 */ /* 0x004fca00078e0203 */
[----:B------:R0:W-:Y:S04]  /*7bf0*/  STG.E desc[UR6][R28.64], R3 ;  /* 0x000000031c007986 */ /* 0x0001e8000c101906 */
[----:B------:R-:W2:Y:S04]  /*7c00*/  LDG.E R32, desc[UR8][R22.64+0xc] ;  /* 0x00000c0816207981 */ /* 0x000ea8000c1e1900 */
[----:B-1----:R-:W2:Y:S01]  /*7c10*/  LDG.E R27, desc[UR10][R24.64] ;  /* 0x0000000a181b7981 */ /* 0x002ea2000c1e1900 */
        /* <DEDUP_REMOVED lines=23> */
[----:B------:R-:W2:Y:S01]  /*7d90*/  LDG.E R27, desc[UR10][R20.64] ;  /* 0x0000000a141b7981 */ /* 0x000ea2000c1e1900 */
[----:B------:R-:W-:Y:S01]  /*7da0*/  VIADD R12, R12, 0x8 ;  /* 0x000000080c0c7836 */ /* 0x000fe20000000000 */
[----:B-1----:R-:W-:-:S02]  /*7db0*/  LOP3.LUT R29, R10, 0x7ffffff8, RZ, 0xc0, !PT ;  /* 0x7ffffff80a1d7812 */ /* 0x002fc400078ec0ff */
[----:B------:R-:W-:Y:S02]  /*7dc0*/  R2UR UR4, R30 ;  /* 0x000000001e0472ca */ /* 0x000fe400000e0000 */
[----:B------:R-:W-:Y:S02]  /*7dd0*/  R2UR UR5, R31 ;  /* 0x000000001f0572ca */ /* 0x000fe400000e0000 */
[----:B------:R-:W-:Y:S01]  /*7de0*/  ISETP.NE.AND P0, PT, R12, R29, PT ;  /* 0x0000001d0c00720c */ /* 0x000fe20003f05270 */
[----:B--2---:R-:W-:-:S10]  /*7df0*/  IMAD.IADD R27, R26, 0x1, R27 ;  /* 0x000000011a1b7824 */ /* 0x004fd400078e021b */
[----:B------:R0:W-:Y:S02]  /*7e00*/  STG.E desc[UR4][R20.64], R27 ;  /* 0x0000001b14007986 */ /* 0x0001e4000c101904 */
[----:B------:R-:W-:Y:S05]  /*7e10*/  @P0 BRA `(.L_x_66) ;  /* 0xfffffff800fc0947 */ /* 0x000fea000383ffff */
[----:B------:R-:W-:Y:S05]  /*7e20*/  BSYNC.RECONVERGENT B0 ;  /* 0x0000000000007941 */ /* 0x000fea0003800200 */
.L_x_65:
[----:B------:R-:W-:-:S07]  /*7e30*/  IMAD.MOV.U32 R12, RZ, RZ, R29 ;  /* 0x000000ffff0c7224 */ /* 0x000fce00078e001d */
.L_x_64:
[----:B------:R-:W-:-:S13]  /*7e40*/  ISETP.NE.AND P0, PT, R14, RZ, PT ;  /* 0x000000ff0e00720c */ /* 0x000fda0003f05270 */
[----:B------:R-:W-:Y:S05]  /*7e50*/  @!P0 BRA `(.L_x_63) ;  /* 0x00000004005c8947 */ /* 0x000fea0003800000 */
[----:B0-----:R-:W-:Y:S01]  /*7e60*/  VIADD R3, R14, 0xffffffff ;  /* 0xffffffff0e037836 */ /* 0x001fe20000000000 */
[----:B------:R-:W-:-:S04]  /*7e70*/  LOP3.LUT P1, R34, R10, 0x3, RZ, 0xc0, !PT ;  /* 0x000000030a227812 */ /* 0x000fc8000782c0ff */
[----:B------:R-:W-:-:S13]  /*7e80*/  ISETP.GE.U32.AND P0, PT, R3, 0x3, PT ;  /* 0x000000030300780c */ /* 0x000fda0003f06070 */
[----:B------:R-:W-:Y:S05]  /*7e90*/  @!P0 BRA `(.L_x_67) ;  /* 0x0000000000988947 */ /* 0x000fea0003800000 */
[----:B------:R-:W0:Y:S01]  /*7ea0*/  LDC.64 R20, c[0x0][0x3a0] ;  /* 0x0000e800ff147b82 */ /* 0x000e220000000a00 */
        /* <DEDUP_REMOVED lines=32> */
[----:B------:R-:W-:Y:S02]  /*80b0*/  R2UR UR4, R30 ;  /* 0x000000001e0472ca */ /* 0x000fe400000e0000 */
[----:B------:R-:W-:Y:S01]  /*80c0*/  R2UR UR5, R31 ;  /* 0x000000001f0572ca */ /* 0x000fe200000e0000 */
[----:B------:R-:W-:-:S02]  /*80d0*/  VIADD R12, R12, 0x4 ;  /* 0x000000040c0c7836 */ /* 0x000fc40000000000 */
[----:B--2---:R-:W-:-:S10]  /*80e0*/  IMAD.IADD R25, R28, 0x1, R25 ;  /* 0x000000011c197824 */ /* 0x004fd400078e0219 */
[----:B------:R0:W-:Y:S02]  /*80f0*/  STG.E desc[UR4][R22.64], R25 ;  /* 0x0000001916007986 */ /* 0x0001e4000c101904 */
.L_x_67:
[----:B------:R-:W-:Y:S05]  /*8100*/  @!P1 BRA `(.L_x_63) ;  /* 0x0000000000b09947 */ /* 0x000fea0003800000 */
[----:B------:R-:W-:-:S13]  /*8110*/  ISETP.NE.AND P0, PT, R34, 0x1, PT ;  /* 0x000000012200780c */ /* 0x000fda0003f05270 */
[----:B0-----:R-:W0:Y:S01]  /*8120*/  @P0 LDC R27, c[0x0][0x3b0] ;  /* 0x0000ec00ff1b0b82 */ /* 0x001e220000000800 */
[C---:B------:R-:W-:Y:S01]  /*8130*/  @P0 R2UR UR4, R30.reuse ;  /* 0x000000001e0402ca */ /* 0x040fe200000e0000 */
[----:B------:R-:W-:Y:S01]  /*8140*/  @P0 IMAD R3, R11, R10, R12 ;  /* 0x0000000a0b030224 */ /* 0x000fe200078e020c */
[C---:B------:R-:W-:Y:S02]  /*8150*/  @P0 R2UR UR5, R31.reuse ;  /* 0x000000001f0502ca */ /* 0x040fe400000e0000 */
[----:B------:R-:W-:Y:S02]  /*8160*/  @P0 R2UR UR6, R30 ;  /* 0x000000001e0602ca */ /* 0x000fe400000e0000 */
[----:B------:R-:W-:Y:S01]  /*8170*/  @P0 R2UR UR7, R31 ;  /* 0x000000001f0702ca */ /* 0x000fe200000e0000 */
[----:B------:R-:W1:Y:S08]  /*8180*/  @P0 LDC.64 R20, c[0x0][0x3a0] ;  /* 0x0000e800ff140b82 */ /* 0x000e700000000a00 */
[----:B------:R-:W2:Y:S01]  /*8190*/  @P0 LDC.64 R22, c[0x0][0x380] ;  /* 0x0000e000ff160b82 */ /* 0x000ea20000000a00 */
[----:B0-----:R-:W-:-:S02]  /*81a0*/  @P0 IMAD R28, R12, R27, R7 ;  /* 0x0000001b0c1c0224 */ /* 0x001fc400078e0207 */
[----:B-1----:R-:W-:-:S05]  /*81b0*/  @P0 IMAD.WIDE R20, R3, 0x4, R20 ;  /* 0x0000000403140825 */ /* 0x002fca00078e0214 */
[----:B------:R-:W3:Y:S01]  /*81c0*/  @P0 LDG.E R3, desc[UR4][R20.64] ;  /* 0x0000000414030981 */ /* 0x000ee2000c1e1900 */
[----:B--2---:R-:W-:-:S05]  /*81d0*/  @P0 IMAD.WIDE.U32 R24, R28, 0x4, R22 ;  /* 0x000000041c180825 */ /* 0x004fca00078e0016 */
[----:B------:R-:W3:Y:S01]  /*81e0*/  @P0 LDG.E R26, desc[UR6][R24.64] ;  /* 0x00000006181a0981 */ /* 0x000ee2000c1e1900 */
[----:B------:R-:W-:Y:S02]  /*81f0*/  @P0 R2UR UR8, R30 ;  /* 0x000000001e0802ca */ /* 0x000fe400000e0000 */
[----:B------:R-:W-:Y:S01]  /*8200*/  @P0 R2UR UR9, R31 ;  /* 0x000000001f0902ca */ /* 0x000fe200000e0000 */
[----:B------:R-:W-:-:S04]  /*8210*/  @P0 IMAD.IADD R27, R28, 0x1, R27 ;  /* 0x000000011c1b0824 */ /* 0x000fc800078e021b */
[----:B------:R-:W-:-:S04]  /*8220*/  @P0 IMAD.WIDE.U32 R22, R27, 0x4, R22 ;  /* 0x000000041b160825 */ /* 0x000fc800078e0016 */
[----:B---3--:R-:W-:-:S05]  /*8230*/  @P0 IMAD.IADD R3, R3, 0x1, R26 ;  /* 0x0000000103030824 */ /* 0x008fca00078e021a */
[----:B------:R0:W-:Y:S04]  /*8240*/  @P0 STG.E desc[UR4][R24.64], R3 ;  /* 0x0000000318000986 */ /* 0x0001e8000c101904 */
[----:B------:R1:W2:Y:S04]  /*8250*/  @P0 LDG.E R32, desc[UR6][R20.64+0x4] ;  /* 0x0000040614200981 */ /* 0x0002a8000c1e1900 */
[----:B------:R-:W2:Y:S01]  /*8260*/  @P0 LDG.E R33, desc[UR8][R22.64] ;  /* 0x0000000816210981 */ /* 0x000ea2000c1e1900 */
[----:B------:R-:W-:-:S04]  /*8270*/  LOP3.LUT R26, R10, 0x1, RZ, 0xc0, !PT ;  /* 0x000000010a1a7812 */ /* 0x000fc800078ec0ff */
[----:B------:R-:W-:-:S13]  /*8280*/  ISETP.NE.U32.AND P1, PT, R26, 0x1, PT ;  /* 0x000000011a00780c */ /* 0x000fda0003f25070 */
[----:B------:R-:W1:Y:S08]  /*8290*/  @!P1 LDC R34, c[0x0][0x3b0] ;  /* 0x0000ec00ff229b82 */ /* 0x000e700000000800 */
[----:B------:R-:W3:Y:S08]  /*82a0*/  @!P1 LDC.64 R26, c[0x0][0x3a0] ;  /* 0x0000e800ff1a9b82 */ /* 0x000ef00000000a00 */
[----:B------:R-:W4:Y:S01]  /*82b0*/  @!P1 LDC.64 R28, c[0x0][0x380] ;  /* 0x0000e000ff1c9b82 */ /* 0x000f220000000a00 */
[----:B------:R-:W-:Y:S01]  /*82c0*/  @P0 VIADD R12, R12, 0x2 ;  /* 0x000000020c0c0836 */ /* 0x000fe20000000000 */
[----:B------:R-:W-:-:S02]  /*82d0*/  @!P1 R2UR UR6, R30 ;  /* 0x000000001e0692ca */ /* 0x000fc400000e0000 */
[C---:B------:R-:W-:Y:S02]  /*82e0*/  @!P1 R2UR UR7, R31.reuse ;  /* 0x000000001f0792ca */ /* 0x040fe400000e0000 */
[----:B------:R-:W-:Y:S02]  /*82f0*/  @!P1 R2UR UR8, R30 ;  /* 0x000000001e0892ca */ /* 0x000fe400000e0000 */
[----:B------:R-:W-:Y:S01]  /*8300*/  @!P1 R2UR UR9, R31 ;  /* 0x000000001f0992ca */ /* 0x000fe200000e0000 */
[----:B------:R-:W-:Y:S02]  /*8310*/  @!P1 IMAD R11, R11, R10, R12 ;  /* 0x0000000a0b0b9224 */ /* 0x000fe400078e020c */
[----:B-1----:R-:W-:Y:S02]  /*8320*/  @!P1 IMAD R21, R12, R34, R7 ;  /* 0x000000220c159224 */ /* 0x002fe400078e0207 */
[----:B---3--:R-:W-:-:S04]  /*8330*/  @!P1 IMAD.WIDE R10, R11, 0x4, R26 ;  /* 0x000000040b0a9825 */ /* 0x008fc800078e021a */
[----:B----4-:R-:W-:-:S04]  /*8340*/  @!P1 IMAD.WIDE.U32 R20, R21, 0x4, R28 ;  /* 0x0000000415149825 */ /* 0x010fc800078e001c */
[----:B--2---:R-:W-:-:S05]  /*8350*/  @P0 IMAD.IADD R33, R32, 0x1, R33 ;  /* 0x0000000120210824 */ /* 0x004fca00078e0221 */
[----:B------:R1:W-:Y:S04]  /*8360*/  @P0 STG.E desc[UR4][R22.64], R33 ;  /* 0x0000002116000986 */ /* 0x0003e8000c101904 */
[----:B------:R-:W2:Y:S04]  /*8370*/  @!P1 LDG.E R10, desc[UR6][R10.64] ;  /* 0x000000060a0a9981 */ /* 0x000ea8000c1e1900 */
[----:B0-----:R-:W2:Y:S01]  /*8380*/  @!P1 LDG.E R3, desc[UR8][R20.64] ;  /* 0x0000000814039981 */ /* 0x001ea2000c1e1900 */
[----:B------:R-:W-:Y:S02]  /*8390*/  @!P1 R2UR UR4, R30 ;  /* 0x000000001e0492ca */ /* 0x000fe400000e0000 */
[----:B------:R-:W-:Y:S01]  /*83a0*/  @!P1 R2UR UR5, R31 ;  /* 0x000000001f0592ca */ /* 0x000fe200000e0000 */
[----:B--2---:R-:W-:-:S12]  /*83b0*/  @!P1 IMAD.IADD R3, R10, 0x1, R3 ;  /* 0x000000010a039824 */ /* 0x004fd800078e0203 */
[----:B------:R1:W-:Y:S02]  /*83c0*/  @!P1 STG.E desc[UR4][R20.64], R3 ;  /* 0x0000000314009986 */ /* 0x0003e4000c101904 */
.L_x_63:
[----:B------:R-:W2:Y:S02]  /*83d0*/  LDCU UR4, c[0x0][0x3ac] ;  /* 0x00007580ff0477ac */ /* 0x000ea40008000800 */
[----:B--2---:R-:W-:-:S13]  /*83e0*/  FSETP.GEU.AND P0, PT, R16, UR4, PT ;  /* 0x0000000410007c0b */ /* 0x004fda000bf0e000 */
[----:B------:R-:W-:Y:S05]  /*83f0*/  @!P0 BRA `(.L_x_68) ;  /* 0xffffffc000948947 */ /* 0x000fea000383ffff */
[----:B------:R-:W-:Y:S05]  /*8400*/  EXIT ;  /* 0x000000000000794d */ /* 0x000fea0003800000 */
        .weak           $__internal_0_$__cuda_sm3x_div_rn_noftz_f32_slowpath
        .type           $__internal_0_$__cuda_sm3x_div_rn_noftz_f32_slowpath,@function
        .size           $__internal_0_$__cuda_sm3x_div_rn_noftz_f32_slowpath,($_Z9GillespiePiiPfiS_ffi$__internal_accurate_pow - $__internal_0_$__cuda_sm3x_div_rn_noftz_f32_slowpath)
$__internal_0_$__cuda_sm3x_div_rn_noftz_f32_slowpath:
[----:B------:R-:W-:Y:S01]  /*8410*/  SHF.R.U32.HI R20, RZ, 0x17, R10 ;  /* 0x00000017ff147819 */ /* 0x000fe2000001160a */
[----:B------:R-:W-:Y:S01]  /*8420*/  BSSY.RECONVERGENT B1, `(.L_x_69) ;  /* 0x0000063000017945 */ /* 0x000fe20003800200 */
[--C-:B------:R-:W-:Y:S02]  /*8430*/  SHF.R.U32.HI R12, RZ, 0x17, R3.reuse ;  /* 0x00000017ff0c7819 */ /* 0x100fe40000011603 */
[----:B------:R-:W-:Y:S02]  /*8440*/  LOP3.LUT R26, R20, 0xff, RZ, 0xc0, !PT ;  /* 0x000000ff141a7812 */ /* 0x000fe400078ec0ff */
[----:B------:R-:W-:Y:S01]  /*8450*/  LOP3.LUT R21, R12, 0xff, RZ, 0xc0, !PT ;  /* 0x000000ff0c157812 */ /* 0x000fe200078ec0ff */
[----:B------:R-:W-:Y:S02]  /*8460*/  IMAD.MOV.U32 R12, RZ, RZ, R3 ;  /* 0x000000ffff0c7224 */ /* 0x000fe400078e0003 */
[----:B------:R-:W-:Y:S02]  /*8470*/  VIADD R23, R26, 0xffffffff ;  /* 0xffffffff1a177836 */ /* 0x000fe40000000000 */
[----:B------:R-:W-:-:S03]  /*8480*/  VIADD R22, R21, 0xffffffff ;  /* 0xffffffff15167836 */ /* 0x000fc60000000000 */
[----:B------:R-:W-:-:S04]  /*8490*/  ISETP.GT.U32.AND P0, PT, R23, 0xfd, PT ;  /* 0x000000fd1700780c */ /* 0x000fc80003f04070 */
[----:B------:R-:W-:-:S13]  /*84a0*/  ISETP.GT.U32.OR P0, PT, R22, 0xfd, P0 ;  /* 0x000000fd1600780c */ /* 0x000fda0000704470 */
[----:B------:R-:W-:Y:S01]  /*84b0*/  @!P0 IMAD.MOV.U32 R20, RZ, RZ, RZ ;  /* 0x000000ffff148224 */ /* 0x000fe200078e00ff */
[----:B------:R-:W-:Y:S06]  /*84c0*/  @!P0 BRA `(.L_x_70) ;  /* 0x00000000005c8947 */ /* 0x000fec0003800000 */
[----:B------:R-:W-:Y:S02]  /*84d0*/  FSETP.GTU.FTZ.AND P1, PT, |R10|, +INF , PT ;  /* 0x7f8000000a00780b */ /* 0x000fe40003f3c200 */
[----:B------:R-:W-:-:S04]  /*84e0*/  FSETP.GTU.FTZ.AND P0, PT, |R3|, +INF , PT ;  /* 0x7f8000000300780b */ /* 0x000fc80003f1c200 */
[----:B------:R-:W-:-:S13]  /*84f0*/  PLOP3.LUT P0, PT, P0, P1, PT, 0xf8, 0x8f ;  /* 0x00000000008f781c */ /* 0x000fda0000703f70 */
[----:B------:R-:W-:Y:S05]  /*8500*/  @P0 BRA `(.L_x_71) ;  /* 0x00000004004c0947 */ /* 0x000fea0003800000 */
[----:B------:R-:W-:-:S13]  /*8510*/  LOP3.LUT P0, RZ, R10, 0x7fffffff, R12, 0xc8, !PT ;  /* 0x7fffffff0aff7812 */ /* 0x000fda000780c80c */
[----:B------:R-:W-:Y:S05]  /*8520*/  @!P0 BRA `(.L_x_72) ;  /* 0x00000004003c8947 */ /* 0x000fea0003800000 */
[C---:B------:R-:W-:Y:S02]  /*8530*/  FSETP.NEU.FTZ.AND P0, PT, |R3|.reuse, +INF , PT ;  /* 0x7f8000000300780b */ /* 0x040fe40003f1d200 */
[----:B------:R-:W-:Y:S02]  /*8540*/  FSETP.NEU.FTZ.AND P3, PT, |R10|, +INF , PT ;  /* 0x7f8000000a00780b */ /* 0x000fe40003f7d200 */
[----:B------:R-:W-:-:S11]  /*8550*/  FSETP.NEU.FTZ.AND P1, PT, |R3|, +INF , PT ;  /* 0x7f8000000300780b */ /* 0x000fd60003f3d200 */
[----:B------:R-:W-:Y:S05]  /*8560*/  @!P3 BRA !P0, `(.L_x_72) ;  /* 0x00000004002cb947 */ /* 0x000fea0004000000 */
[----:B------:R-:W-:-:S04]  /*8570*/  LOP3.LUT P0, RZ, R12, 0x7fffffff, RZ, 0xc0, !PT ;  /* 0x7fffffff0cff7812 */ /* 0x000fc8000780c0ff */
[----:B------:R-:W-:-:S13]  /*8580*/  PLOP3.LUT P0, PT, P3, P0, PT, 0x2f, 0xf2 ;  /* 0x0000000000f2781c */ /* 0x000fda0001f00577 */
[----:B------:R-:W-:Y:S05]  /*8590*/  @P0 BRA `(.L_x_73) ;  /* 0x0000000400180947 */ /* 0x000fea0003800000 */
[----:B------:R-:W-:-:S04]  /*85a0*/  LOP3.LUT P0, RZ, R10, 0x7fffffff, RZ, 0xc0, !PT ;  /* 0x7fffffff0aff7812 */ /* 0x000fc8000780c0ff */
[----:B------:R-:W-:-:S13]  /*85b0*/  PLOP3.LUT P0, PT, P1, P0, PT, 0x2f, 0xf2 ;  /* 0x0000000000f2781c */ /* 0x000fda0000f00577 */
[----:B------:R-:W-:Y:S05]  /*85c0*/  @P0 BRA `(.L_x_74) ;  /* 0x0000000400000947 */ /* 0x000fea0003800000 */
[----:B------:R-:W-:Y:S02]  /*85d0*/  ISETP.GE.AND P0, PT, R22, RZ, PT ;  /* 0x000000ff1600720c */ /* 0x000fe40003f06270 */
[----:B------:R-:W-:-:S11]  /*85e0*/  ISETP.GE.AND P1, PT, R23, RZ, PT ;  /* 0x000000ff1700720c */ /* 0x000fd60003f26270 */
[----:B------:R-:W-:Y:S02]  /*85f0*/  @P0 IMAD.MOV.U32 R20, RZ, RZ, RZ ;  /* 0x000000ffff140224 */ /* 0x000fe400078e00ff */
[----:B------:R-:W-:Y:S01]  /*8600*/  @!P0 FFMA R12, R3, 1.84467440737095516160e+19, RZ ;  /* 0x5f800000030c8823 */ /* 0x000fe200000000ff */
[----:B------:R-:W-:Y:S02]  /*8610*/  @!P0 IMAD.MOV.U32 R20, RZ, RZ, -0x40 ;  /* 0xffffffc0ff148424 */ /* 0x000fe400078e00ff */
[----:B------:R-:W-:Y:S02]  /*8620*/  @!P1 FFMA R10, R10, 1.84467440737095516160e+19, RZ ;  /* 0x5f8000000a0a9823 */ /* 0x000fe400000000ff */
[----:B------:R-:W-:-:S07]  /*8630*/  @!P1 VIADD R20, R20, 0x40 ;  /* 0x0000004014149836 */ /* 0x000fce0000000000 */
.L_x_70:
[----:B------:R-:W-:Y:S01]  /*8640*/  LEA R3, R26, 0xc0800000, 0x17 ;  /* 0xc08000001a037811 */ /* 0x000fe200078eb8ff */
[----:B------:R-:W-:Y:S01]  /*8650*/  VIADD R21, R21, 0xffffff81 ;  /* 0xffffff8115157836 */ /* 0x000fe20000000000 */
[----:B------:R-:W-:Y:S03]  /*8660*/  BSSY.RECONVERGENT B2, `(.L_x_75) ;  /* 0x0000035000027945 */ /* 0x000fe60003800200 */
[----:B------:R-:W-:Y:S02]  /*8670*/  IMAD.IADD R10, R10, 0x1, -R3 ;  /* 0x000000010a0a7824 */ /* 0x000fe400078e0a03 */
[C---:B------:R-:W-:Y:S01]  /*8680*/  IMAD R3, R21.reuse, -0x800000, R12 ;  /* 0xff80000015037824 */ /* 0x040fe200078e020c */
[----:B------:R-:W-:Y:S01]  /*8690*/  IADD3 R21, PT, PT, R21, 0x7f, -R26 ;  /* 0x0000007f15157810 */ /* 0x000fe20007ffe81a */
[----:B------:R-:W0:Y:S01]  /*86a0*/  MUFU.RCP R22, R10 ;  /* 0x0000000a00167308 */ /* 0x000e220000001000 */
[----:B------:R-:W-:-:S03]  /*86b0*/  FADD.FTZ R24, -R10, -RZ ;  /* 0x800000ff0a187221 */ /* 0x000fc60000010100 */
[----:B------:R-:W-:Y:S02]  /*86c0*/  IMAD.IADD R21, R21, 0x1, R20 ;  /* 0x0000000115157824 */ /* 0x000fe400078e0214 */
[----:B0-----:R-:W-:-:S04]  /*86d0*/  FFMA R23, R22, R24, 1 ;  /* 0x3f80000016177423 */ /* 0x001fc80000000018 */
[----:B------:R-:W-:-:S04]  /*86e0*/  FFMA R27, R22, R23, R22 ;  /* 0x00000017161b7223 */ /* 0x000fc80000000016 */
[----:B------:R-:W-:-:S04]  /*86f0*/  FFMA R12, R3, R27, RZ ;  /* 0x0000001b030c7223 */ /* 0x000fc800000000ff */
[----:B------:R-:W-:-:S04]  /*8700*/  FFMA R23, R24, R12, R3 ;  /* 0x0000000c18177223 */ /* 0x000fc80000000003 */
[----:B------:R-:W-:-:S04]  /*8710*/  FFMA R22, R27, R23, R12 ;  /* 0x000000171b167223 */ /* 0x000fc8000000000c */
[----:B------:R-:W-:-:S04]  /*8720*/  FFMA R23, R24, R22, R3 ;  /* 0x0000001618177223 */ /* 0x000fc80000000003 */
[----:B------:R-:W-:-:S05]  /*8730*/  FFMA R12, R27, R23, R22 ;  /* 0x000000171b0c7223 */ /* 0x000fca0000000016 */
[----:B------:R-:W-:-:S04]  /*8740*/  SHF.R.U32.HI R3, RZ, 0x17, R12 ;  /* 0x00000017ff037819 */ /* 0x000fc8000001160c */
[----:B------:R-:W-:-:S05]  /*8750*/  LOP3.LUT R3, R3, 0xff, RZ, 0xc0, !PT ;  /* 0x000000ff03037812 */ /* 0x000fca00078ec0ff */
[----:B------:R-:W-:-:S04]  /*8760*/  IMAD.IADD R24, R3, 0x1, R21 ;  /* 0x0000000103187824 */ /* 0x000fc800078e0215 */
[----:B------:R-:W-:-:S05]  /*8770*/  VIADD R3, R24, 0xffffffff ;  /* 0xffffffff18037836 */ /* 0x000fca0000000000 */
[----:B------:R-:W-:-:S13]  /*8780*/  ISETP.GE.U32.AND P0, PT, R3, 0xfe, PT ;  /* 0x000000fe0300780c */ /* 0x000fda0003f06070 */
[----:B------:R-:W-:Y:S05]  /*8790*/  @!P0 BRA `(.L_x_76) ;  /* 0x0000000000808947 */ /* 0x000fea0003800000 */
[----:B------:R-:W-:-:S13]  /*87a0*/  ISETP.GT.AND P0, PT, R24, 0xfe, PT ;  /* 0x000000fe1800780c */ /* 0x000fda0003f04270 */
[----:B------:R-:W-:Y:S05]  /*87b0*/  @P0 BRA `(.L_x_77) ;  /* 0x00000000006c0947 */ /* 0x000fea0003800000 */
[----:B------:R-:W-:-:S13]  /*87c0*/  ISETP.GE.AND P0, PT, R24, 0x1, PT ;  /* 0x000000011800780c */ /* 0x000fda0003f06270 */
[----:B------:R-:W-:Y:S05]  /*87d0*/  @P0 BRA `(.L_x_78) ;  /* 0x0000000000740947 */ /* 0x000fea0003800000 */
[----:B------:R-:W-:Y:S02]  /*87e0*/  ISETP.GE.AND P0, PT, R24, -0x18, PT ;  /* 0xffffffe81800780c */ /* 0x000fe40003f06270 */
[----:B------:R-:W-:-:S11]  /*87f0*/  LOP3.LUT R12, R12, 0x80000000, RZ, 0xc0, !PT ;  /* 0x800000000c0c7812 */ /* 0x000fd600078ec0ff */
[----:B------:R-:W-:Y:S05]  /*8800*/  @!P0 BRA `(.L_x_78) ;  /* 0x0000000000688947 */ /* 0x000fea0003800000 */
[CCC-:B------:R-:W-:Y:S01]  /*8810*/  FFMA.RZ R3, R27.reuse, R23.reuse, R22.reuse ;  /* 0x000000171b037223 */ /* 0x1c0fe2000000c016 */
[C---:B------:R-:W-:Y:S02]  /*8820*/  VIADD R21, R24.reuse, 0x20 ;  /* 0x0000002018157836 */ /* 0x040fe40000000000 */
[-CC-:B------:R-:W-:Y:S01]  /*8830*/  FFMA.RM R10, R27, R23.reuse, R22.reuse ;  /* 0x000000171b0a7223 */ /* 0x180fe20000004016 */
[C---:B------:R-:W-:Y:S02]  /*8840*/  ISETP.NE.AND P3, PT, R24.reuse, RZ, PT ;  /* 0x000000ff1800720c */ /* 0x040fe40003f65270 */
[----:B------:R-:W-:Y:S01]  /*8850*/  LOP3.LUT R20, R3, 0x7fffff, RZ, 0xc0, !PT ;  /* 0x007fffff03147812 */ /* 0x000fe200078ec0ff */
[----:B------:R-:W-:Y:S01]  /*8860*/  FFMA.RP R3, R27, R23, R22 ;  /* 0x000000171b037223 */ /* 0x000fe20000008016 */
[----:B------:R-:W-:Y:S01]  /*8870*/  IMAD.MOV R22, RZ, RZ, -R24 ;  /* 0x000000ffff167224 */ /* 0x000fe200078e0a18 */
[----:B------:R-:W-:Y:S02]  /*8880*/  ISETP.NE.AND P1, PT, R24, RZ, PT ;  /* 0x000000ff1800720c */ /* 0x000fe40003f25270 */
[----:B------:R-:W-:-:S02]  /*8890*/  LOP3.LUT R20, R20, 0x800000, RZ, 0xfc, !PT ;  /* 0x0080000014147812 */ /* 0x000fc400078efcff */
[----:B------:R-:W-:Y:S02]  /*88a0*/  FSETP.NEU.FTZ.AND P0, PT, R3, R10, PT ;  /* 0x0000000a0300720b */ /* 0x000fe40003f1d000 */
[----:B------:R-:W-:Y:S02]  /*88b0*/  SHF.L.U32 R21, R20, R21, RZ ;  /* 0x0000001514157219 */ /* 0x000fe400000006ff */
[----:B------:R-:W-:Y:S02]  /*88c0*/  SEL R3, R22, RZ, P3 ;  /* 0x000000ff16037207 */ /* 0x000fe40001800000 */
[----:B------:R-:W-:Y:S02]  /*88d0*/  ISETP.NE.AND P1, PT, R21, RZ, P1 ;  /* 0x000000ff1500720c */ /* 0x000fe40000f25270 */
[----:B------:R-:W-:Y:S02]  /*88e0*/  SHF.R.U32.HI R3, RZ, R3, R20 ;  /* 0x00000003ff037219 */ /* 0x000fe40000011614 */
[----:B------:R-:W-:-:S02]  /*88f0*/  PLOP3.LUT P0, PT, P0, P1, PT, 0xf8, 0x8f ;  /* 0x00000000008f781c */ /* 0x000fc40000703f70 */
[----:B------:R-:W-:Y:S02]  /*8900*/  SHF.R.U32.HI R21, RZ, 0x1, R3 ;  /* 0x00000001ff157819 */ /* 0x000fe40000011603 */
[----:B------:R-:W-:-:S04]  /*8910*/  SEL R10, RZ, 0x1, !P0 ;  /* 0x00000001ff0a7807 */ /* 0x000fc80004000000 */
[----:B------:R-:W-:-:S04]  /*8920*/  LOP3.LUT R10, R10, 0x1, R21, 0xf8, !PT ;  /* 0x000000010a0a7812 */ /* 0x000fc800078ef815 */
[----:B------:R-:W-:-:S05]  /*8930*/  LOP3.LUT R10, R10, R3, RZ, 0xc0, !PT ;  /* 0x000000030a0a7212 */ /* 0x000fca00078ec0ff */
[----:B------:R-:W-:-:S05]  /*8940*/  IMAD.IADD R21, R21, 0x1, R10 ;  /* 0x0000000115157824 */ /* 0x000fca00078e020a */
[----:B------:R-:W-:Y:S01]  /*8950*/  LOP3.LUT R12, R21, R12, RZ, 0xfc, !PT ;  /* 0x0000000c150c7212 */ /* 0x000fe200078efcff */
[----:B------:R-:W-:Y:S06]  /*8960*/  BRA `(.L_x_78) ;  /* 0x0000000000107947 */ /* 0x000fec0003800000 */
.L_x_77:
[----:B------:R-:W-:-:S04]  /*8970*/  LOP3.LUT R12, R12, 0x80000000, RZ, 0xc0, !PT ;  /* 0x800000000c0c7812 */ /* 0x000fc800078ec0ff */
[----:B------:R-:W-:Y:S01]  /*8980*/  LOP3.LUT R12, R12, 0x7f800000, RZ, 0xfc, !PT ;  /* 0x7f8000000c0c7812 */ /* 0x000fe200078efcff */
[----:B------:R-:W-:Y:S06]  /*8990*/  BRA `(.L_x_78) ;  /* 0x0000000000047947 */ /* 0x000fec0003800000 */
.L_x_76:
[----:B------:R-:W-:-:S07]  /*89a0*/  IMAD R12, R21, 0x800000, R12 ;  /* 0x00800000150c7824 */ /* 0x000fce00078e020c */
.L_x_78:
[----:B------:R-:W-:Y:S05]  /*89b0*/  BSYNC.RECONVERGENT B2 ;  /* 0x0000000000027941 */ /* 0x000fea0003800200 */
.L_x_75:
[----:B------:R-:W-:Y:S05]  /*89c0*/  BRA `(.L_x_79) ;  /* 0x0000000000207947 */ /* 0x000fea0003800000 */
.L_x_74:
[----:B------:R-:W-:-:S04]  /*89d0*/  LOP3.LUT R12, R10, 0x80000000, R12, 0x48, !PT ;  /* 0x800000000a0c7812 */ /* 0x000fc800078e480c */
[----:B------:R-:W-:Y:S01]  /*89e0*/  LOP3.LUT R12, R12, 0x7f800000, RZ, 0xfc, !PT ;  /* 0x7f8000000c0c7812 */ /* 0x000fe200078efcff */
[----:B------:R-:W-:Y:S06]  /*89f0*/  BRA `(.L_x_79) ;  /* 0x0000000000147947 */ /* 0x000fec0003800000 */
.L_x_73:
[----:B------:R-:W-:Y:S01]  /*8a00*/  LOP3.LUT R12, R10, 0x80000000, R12, 0x48, !PT ;  /* 0x800000000a0c7812 */ /* 0x000fe200078e480c */
[----:B------:R-:W-:Y:S06]  /*8a10*/  BRA `(.L_x_79) ;  /* 0x00000000000c7947 */ /* 0x000fec0003800000 */
.L_x_72:
[----:B------:R-:W0:Y:S01]  /*8a20*/  MUFU.RSQ R12, -QNAN ;  /* 0xffc00000000c7908 */ /* 0x000e220000001400 */
[----:B------:R-:W-:Y:S05]  /*8a30*/  BRA `(.L_x_79) ;  /* 0x0000000000047947 */ /* 0x000fea0003800000 */
.L_x_71:
[----:B------:R-:W-:-:S07]  /*8a40*/  FADD.FTZ R12, R3, R10 ;  /* 0x0000000a030c7221 */ /* 0x000fce0000010000 */
.L_x_79:
[----:B------:R-:W-:Y:S05]  /*8a50*/  BSYNC.RECONVERGENT B1 ;  /* 0x0000000000017941 */ /* 0x000fea0003800200 */
.L_x_69:
[----:B------:R-:W-:Y:S02]  /*8a60*/  IMAD.MOV.U32 R20, RZ, RZ, R25 ;  /* 0x000000ffff147224 */ /* 0x000fe400078e0019 */
[----:B------:R-:W-:-:S04]  /*8a70*/  IMAD.MOV.U32 R21, RZ, RZ, 0x0 ;  /* 0x00000000ff157424 */ /* 0x000fc800078e00ff */
[----:B0-----:R-:W-:Y:S05]  /*8a80*/  RET.REL.NODEC R20 `(_Z9GillespiePiiPfiS_ffi) ;  /* 0xffffff74145c7950 */ /* 0x001fea0003c3ffff */
        .type           $_Z9GillespiePiiPfiS_ffi$__internal_accurate_pow,@function
        .size           $_Z9GillespiePiiPfiS_ffi$__internal_accurate_pow,(.L_x_83 - $_Z9GillespiePiiPfiS_ffi$__internal_accurate_pow)
$_Z9GillespiePiiPfiS_ffi$__internal_accurate_pow:
[----:B------:R-:W-:Y:S01]  /*8a90*/  ISETP.GT.U32.AND P2, PT, R21, 0xfffff, PT ;  /* 0x000fffff1500780c */ /* 0x000fe20003f44070 */
[----:B------:R-:W-:Y:S01]  /*8aa0*/  IMAD.MOV.U32 R32, RZ, RZ, R36 ;  /* 0x000000ffff207224 */ /* 0x000fe200078e0024 */
[----:B------:R-:W-:Y:S01]  /*8ab0*/  UMOV UR4, 0x7d2cafe2 ;  /* 0x7d2cafe200047882 */ /* 0x000fe20000000000 */
[----:B------:R-:W-:Y:S01]  /*8ac0*/  IMAD.MOV.U32 R33, RZ, RZ, R21 ;  /* 0x000000ffff217224 */ /* 0x000fe200078e0015 */
[----:B------:R-:W-:Y:S01]  /*8ad0*/  UMOV UR5, 0x3eb0f5ff ;  /* 0x3eb0f5ff00057882 */ /* 0x000fe20000000000 */
[----:B------:R-:W-:Y:S01]  /*8ae0*/  IMAD.MOV.U32 R48, RZ, RZ, 0x41ad3b5a ;  /* 0x41ad3b5aff307424 */ /* 0x000fe200078e00ff */
[----:B------:R-:W-:Y:S01]  /*8af0*/  UMOV UR6, 0x3b39803f ;  /* 0x3b39803f00067882 */ /* 0x000fe20000000000 */
[----:B------:R-:W-:Y:S01]  /*8b00*/  IMAD.MOV.U32 R49, RZ, RZ, 0x3ed0f5d2 ;  /* 0x3ed0f5d2ff317424 */ /* 0x000fe200078e00ff */
[----:B------:R-:W-:-:S05]  /*8b10*/  UMOV UR7, 0x3c7abc9e ;  /* 0x3c7abc9e00077882 */ /* 0x000fca0000000000 */
[----:B------:R-:W-:Y:S01]  /*8b20*/  @!P2 DMUL R38, R32, 1.80143985094819840000e+16 ;  /* 0x435000002026a828 */ /* 0x000fe20000000000 */
[--C-:B------:R-:W-:Y:S01]  /*8b30*/  IMAD.MOV.U32 R32, RZ, RZ, R21.reuse ;  /* 0x000000ffff207224 */ /* 0x100fe200078e0015 */
[----:B------:R-:W-:-:S08]  /*8b40*/  SHF.R.U32.HI R21, RZ, 0x14, R21 ;  /* 0x00000014ff157819 */ /* 0x000fd00000011615 */
[----:B------:R-:W-:Y:S01]  /*8b50*/  @!P2 IMAD.MOV.U32 R32, RZ, RZ, R39 ;  /* 0x000000ffff20a224 */ /* 0x000fe200078e0027 */
[----:B------:R-:W-:Y:S01]  /*8b60*/  @!P2 LEA.HI R21, R39, 0xffffffca, RZ, 0xc ;  /* 0xffffffca2715a811 */ /* 0x000fe200078f60ff */
[----:B------:R-:W-:-:S03]  /*8b70*/  @!P2 IMAD.MOV.U32 R36, RZ, RZ, R38 ;  /* 0x000000ffff24a224 */ /* 0x000fc600078e0026 */
[----:B------:R-:W-:-:S04]  /*8b80*/  LOP3.LUT R32, R32, 0x800fffff, RZ, 0xc0, !PT ;  /* 0x800fffff20207812 */ /* 0x000fc800078ec0ff */
[----:B------:R-:W-:Y:S01]  /*8b90*/  LOP3.LUT R37, R32, 0x3ff00000, RZ, 0xfc, !PT ;  /* 0x3ff0000020257812 */ /* 0x000fe200078efcff */
[----:B------:R-:W-:-:S03]  /*8ba0*/  IMAD.MOV.U32 R32, RZ, RZ, RZ ;  /* 0x000000ffff207224 */ /* 0x000fc600078e00ff */
[----:B------:R-:W-:-:S13]  /*8bb0*/  ISETP.GE.U32.AND P3, PT, R37, 0x3ff6a09f, PT ;  /* 0x3ff6a09f2500780c */ /* 0x000fda0003f66070 */
[----:B------:R-:W-:-:S04]  /*8bc0*/  @P3 VIADD R33, R37, 0xfff00000 ;  /* 0xfff0000025213836 */ /* 0x000fc80000000000 */
[----:B------:R-:W-:-:S06]  /*8bd0*/  @P3 IMAD.MOV.U32 R37, RZ, RZ, R33 ;  /* 0x000000ffff253224 */ /* 0x000fcc00078e0021 */
[C---:B------:R-:W-:Y:S02]  /*8be0*/  DADD R50, R36.reuse, 1 ;  /* 0x3ff0000024327429 */ /* 0x040fe40000000000 */
[----:B------:R-:W-:-:S04]  /*8bf0*/  DADD R36, R36, -1 ;  /* 0xbff0000024247429 */ /* 0x000fc80000000000 */
[----:B------:R-:W0:Y:S02]  /*8c00*/  MUFU.RCP64H R33, R51 ;  /* 0x0000003300217308 */ /* 0x000e240000001800 */
[----:B0-----:R-:W-:-:S08]  /*8c10*/  DFMA R34, -R50, R32, 1 ;  /* 0x3ff000003222742b */ /* 0x001fd00000000120 */
[----:B------:R-:W-:-:S08]  /*8c20*/  DFMA R34, R34, R34, R34 ;  /* 0x000000222222722b */ /* 0x000fd00000000022 */
[----:B------:R-:W-:-:S08]  /*8c30*/  DFMA R34, R32, R34, R32 ;  /* 0x000000222022722b */ /* 0x000fd00000000020 */
[----:B------:R-:W-:-:S08]  /*8c40*/  DMUL R32, R36, R34 ;  /* 0x0000002224207228 */ /* 0x000fd00000000000 */
[----:B------:R-:W-:-:S08]  /*8c50*/  DFMA R32, R36, R34, R32 ;  /* 0x000000222420722b */ /* 0x000fd00000000020 */
[----:B------:R-:W-:Y:S02]  /*8c60*/  DMUL R46, R32, R32 ;  /* 0x00000020202e7228 */ /* 0x000fe40000000000 */
[----:B------:R-:W-:-:S06]  /*8c70*/  DADD R50, R36, -R32 ;  /* 0x0000000024327229 */ /* 0x000fcc0000000820 */
[----:B------:R-:W-:Y:S01]  /*8c80*/  DFMA R48, R46, UR4, R48 ;  /* 0x000000042e307c2b */ /* 0x000fe20008000030 */
[----:B------:R-:W-:Y:S01]  /*8c90*/  UMOV UR4, 0x75488a3f ;  /* 0x75488a3f00047882 */ /* 0x000fe20000000000 */
[----:B------:R-:W-:Y:S01]  /*8ca0*/  UMOV UR5, 0x3ef3b20a ;  /* 0x3ef3b20a00057882 */ /* 0x000fe20000000000 */
[----:B------:R-:W-:-:S05]  /*8cb0*/  DADD R50, R50, R50 ;  /* 0x0000000032327229 */ /* 0x000fca0000000032 */
[----:B------:R-:W-:Y:S01]  /*8cc0*/  DFMA R48, R46, R48, UR4 ;  /* 0x000000042e307e2b */ /* 0x000fe20008000030 */
[----:B------:R-:W-:Y:S01]  /*8cd0*/  UMOV UR4, 0xe4faecd5 ;  /* 0xe4faecd500047882 */ /* 0x000fe20000000000 */
[----:B------:R-:W-:Y:S01]  /*8ce0*/  UMOV UR5, 0x3f1745cd ;  /* 0x3f1745cd00057882 */ /* 0x000fe20000000000 */
[----:B------:R-:W-:-:S05]  /*8cf0*/  DFMA R50, R36, -R32, R50 ;  /* 0x800000202432722b */ /* 0x000fca0000000032 */
[----:B------:R-:W-:Y:S01]  /*8d00*/  DFMA R48, R46, R48, UR4 ;  /* 0x000000042e307e2b */ /* 0x000fe20008000030 */
[----:B------:R-:W-:Y:S01]  /*8d10*/  UMOV UR4, 0x258a578b ;  /* 0x258a578b00047882 */ /* 0x000fe20000000000 */
[----:B------:R-:W-:Y:S01]  /*8d20*/  UMOV UR5, 0x3f3c71c7 ;  /* 0x3f3c71c700057882 */ /* 0x000fe20000000000 */
[----:B------:R-:W-:-:S05]  /*8d30*/  DMUL R34, R34, R50 ;  /* 0x0000003222227228 */ /* 0x000fca0000000000 */
[----:B------:R-:W-:Y:S01]  /*8d40*/  DFMA R48, R46, R48, UR4 ;  /* 0x000000042e307e2b */ /* 0x000fe20008000030 */
[----:B------:R-:W-:Y:S01]  /*8d50*/  UMOV UR4, 0x9242b910 ;  /* 0x9242b91000047882 */ /* 0x000fe20000000000 */
[----:B------:R-:W-:-:S03]  /*8d60*/  UMOV UR5, 0x3f624924 ;  /* 0x3f62492400057882 */ /* 0x000fc60000000000 */
[----:B------:R-:W-:Y:S02]  /*8d70*/  VIADD R39, R35, 0x100000 ;  /* 0x0010000023277836 */ /* 0x000fe40000000000 */
[----:B------:R-:W-:Y:S01]  /*8d80*/  IMAD.MOV.U32 R38, RZ, RZ, R34 ;  /* 0x000000ffff267224 */ /* 0x000fe200078e0022 */
[----:B------:R-:W-:Y:S01]  /*8d90*/  DFMA R48, R46, R48, UR4 ;  /* 0x000000042e307e2b */ /* 0x000fe20008000030 */
[----:B------:R-:W-:Y:S01]  /*8da0*/  UMOV UR4, 0x99999dfb ;  /* 0x99999dfb00047882 */ /* 0x000fe20000000000 */
[----:B------:R-:W-:-:S06]  /*8db0*/  UMOV UR5, 0x3f899999 ;  /* 0x3f89999900057882 */ /* 0x000fcc0000000000 */
[----:B------:R-:W-:Y:S01]  /*8dc0*/  DFMA R48, R46, R48, UR4 ;  /* 0x000000042e307e2b */ /* 0x000fe20008000030 */
[----:B------:R-:W-:Y:S01]  /*8dd0*/  UMOV UR4, 0x55555555 ;  /* 0x5555555500047882 */ /* 0x000fe20000000000 */
[----:B------:R-:W-:-:S06]  /*8de0*/  UMOV UR5, 0x3fb55555 ;  /* 0x3fb5555500057882 */ /* 0x000fcc0000000000 */
[----:B------:R-:W-:-:S08]  /*8df0*/  DFMA R36, R46, R48, UR4 ;  /* 0x000000042e247e2b */ /* 0x000fd00008000030 */
[----:B------:R-:W-:Y:S01]  /*8e00*/  DADD R50, -R36, UR4 ;  /* 0x0000000424327e29 */ /* 0x000fe20008000100 */
[----:B------:R-:W-:Y:S01]  /*8e10*/  UMOV UR4, 0xb9e7b0 ;  /* 0x00b9e7b000047882 */ /* 0x000fe20000000000 */
[----:B------:R-:W-:-:S06]  /*8e20*/  UMOV UR5, 0x3c46a4cb ;  /* 0x3c46a4cb00057882 */ /* 0x000fcc0000000000 */
[----:B------:R-:W-:Y:S02]  /*8e30*/  DFMA R46, R46, R48, R50 ;  /* 0x000000302e2e722b */ /* 0x000fe40000000032 */
[----:B------:R-:W-:-:S06]  /*8e40*/  DMUL R48, R32, R32 ;  /* 0x0000002020307228 */ /* 0x000fcc0000000000 */
[----:B------:R-:W-:Y:S01]  /*8e50*/  DADD R46, R46, -UR4 ;  /* 0x800000042e2e7e29 */ /* 0x000fe20008000000 */
[----:B------:R-:W-:Y:S01]  /*8e60*/  UMOV UR4, 0x80000000 ;  /* 0x8000000000047882 */ /* 0x000fe20000000000 */
[----:B------:R-:W-:Y:S01]  /*8e70*/  DFMA R50, R32, R32, -R48 ;  /* 0x000000202032722b */ /* 0x000fe20000000830 */
[----:B------:R-:W-:-:S07]  /*8e80*/  UMOV UR5, 0x43300000 ;  /* 0x4330000000057882 */ /* 0x000fce0000000000 */
[C---:B------:R-:W-:Y:S02]  /*8e90*/  DFMA R50, R32.reuse, R38, R50 ;  /* 0x000000262032722b */ /* 0x040fe40000000032 */
[----:B------:R-:W-:-:S08]  /*8ea0*/  DMUL R38, R32, R48 ;  /* 0x0000003020267228 */ /* 0x000fd00000000000 */
[----:B------:R-:W-:-:S08]  /*8eb0*/  DFMA R52, R32, R48, -R38 ;  /* 0x000000302034722b */ /* 0x000fd00000000826 */
[----:B------:R-:W-:Y:S02]  /*8ec0*/  DFMA R52, R34, R48, R52 ;  /* 0x000000302234722b */ /* 0x000fe40000000034 */
[----:B------:R-:W-:-:S06]  /*8ed0*/  DADD R48, R36, R46 ;  /* 0x0000000024307229 */ /* 0x000fcc000000002e */
[----:B------:R-:W-:Y:S02]  /*8ee0*/  DFMA R50, R32, R50, R52 ;  /* 0x000000322032722b */ /* 0x000fe40000000034 */
[----:B------:R-:W-:-:S08]  /*8ef0*/  DADD R36, R36, -R48 ;  /* 0x0000000024247229 */ /* 0x000fd00000000830 */
[----:B------:R-:W-:Y:S02]  /*8f00*/  DADD R46, R46, R36 ;  /* 0x000000002e2e7229 */ /* 0x000fe40000000024 */
[----:B------:R-:W-:-:S08]  /*8f10*/  DMUL R36, R48, R38 ;  /* 0x0000002630247228 */ /* 0x000fd00000000000 */
[----:B------:R-:W-:-:S08]  /*8f20*/  DFMA R52, R48, R38, -R36 ;  /* 0x000000263034722b */ /* 0x000fd00000000824 */
[----:B------:R-:W-:-:S08]  /*8f30*/  DFMA R48, R48, R50, R52 ;  /* 0x000000323030722b */ /* 0x000fd00000000034 */
[----:B------:R-:W-:-:S08]  /*8f40*/  DFMA R48, R46, R38, R48 ;  /* 0x000000262e30722b */ /* 0x000fd00000000030 */
[----:B------:R-:W-:-:S08]  /*8f50*/  DADD R46, R36, R48 ;  /* 0x00000000242e7229 */ /* 0x000fd00000000030 */
[--C-:B------:R-:W-:Y:S02]  /*8f60*/  DADD R38, R32, R46.reuse ;  /* 0x0000000020267229 */ /* 0x100fe4000000002e */
[----:B------:R-:W-:-:S06]  /*8f70*/  DADD R36, R36, -R46 ;  /* 0x0000000024247229 */ /* 0x000fcc000000082e */
[----:B------:R-:W-:Y:S02]  /*8f80*/  DADD R32, R32, -R38 ;  /* 0x0000000020207229 */ /* 0x000fe40000000826 */
[----:B------:R-:W-:-:S06]  /*8f90*/  DADD R36, R48, R36 ;  /* 0x0000000030247229 */ /* 0x000fcc0000000024 */
[----:B------:R-:W-:-:S08]  /*8fa0*/  DADD R32, R46, R32 ;  /* 0x000000002e207229 */ /* 0x000fd00000000020 */
[----:B------:R-:W-:Y:S01]  /*8fb0*/  DADD R32, R36, R32 ;  /* 0x0000000024207229 */ /* 0x000fe20000000020 */
[C---:B------:R-:W-:Y:S02]  /*8fc0*/  VIADD R36, R21.reuse, 0xfffffc01 ;  /* 0xfffffc0115247836 */ /* 0x040fe40000000000 */
[----:B------:R-:W-:-:S05]  /*8fd0*/  @P3 VIADD R36, R21, 0xfffffc02 ;  /* 0xfffffc0215243836 */ /* 0x000fca0000000000 */
[----:B------:R-:W-:Y:S01]  /*8fe0*/  DADD R46, R34, R32 ;  /* 0x00000000222e7229 */ /* 0x000fe20000000020 */
[----:B------:R-:W-:Y:S01]  /*8ff0*/  LOP3.LUT R34, R36, 0x80000000, RZ, 0x3c, !PT ;  /* 0x8000000024227812 */ /* 0x000fe200078e3cff */
[----:B------:R-:W-:-:S06]  /*9000*/  IMAD.MOV.U32 R35, RZ, RZ, 0x43300000 ;  /* 0x43300000ff237424 */ /* 0x000fcc00078e00ff */
[----:B------:R-:W-:Y:S02]  /*9010*/  DADD R36, R38, R46 ;  /* 0x0000000026247229 */ /* 0x000fe4000000002e */
[----:B------:R-:W-:Y:S01]  /*9020*/  DADD R34, R34, -UR4 ;  /* 0x8000000422227e29 */ /* 0x000fe20008000000 */
[----:B------:R-:W-:Y:S01]  /*9030*/  UMOV UR4, 0xfefa39ef ;  /* 0xfefa39ef00047882 */ /* 0x000fe20000000000 */
[----:B------:R-:W-:-:S04]  /*9040*/  UMOV UR5, 0x3fe62e42 ;  /* 0x3fe62e4200057882 */ /* 0x000fc80000000000 */
[--C-:B------:R-:W-:Y:S02]  /*9050*/  DADD R48, R38, -R36.reuse ;  /* 0x0000000026307229 */ /* 0x100fe40000000824 */
[----:B------:R-:W-:-:S06]  /*9060*/  DFMA R32, R34, UR4, R36 ;  /* 0x0000000422207c2b */ /* 0x000fcc0008000024 */
[----:B------:R-:W-:Y:S02]  /*9070*/  DADD R48, R46, R48 ;  /* 0x000000002e307229 */ /* 0x000fe40000000030 */
[----:B------:R-:W-:Y:S01]  /*9080*/  DFMA R38, R34, -UR4, R32 ;  /* 0x8000000422267c2b */ /* 0x000fe20008000020 */
[----:B------:R-:W-:Y:S02]  /*9090*/  IMAD.MOV.U32 R47, RZ, RZ, R3 ;  /* 0x000000ffff2f7224 */ /* 0x000fe400078e0003 */
[----:B------:R-:W-:Y:S02]  /*90a0*/  IMAD.MOV.U32 R46, RZ, RZ, R8 ;  /* 0x000000ffff2e7224 */ /* 0x000fe400078e0008 */
[C---:B------:R-:W-:Y:S01]  /*90b0*/  IMAD.SHL.U32 R8, R47.reuse, 0x2, RZ ;  /* 0x000000022f087824 */ /* 0x040fe200078e00ff */
[----:B------:R-:W-:Y:S02]  /*90c0*/  LOP3.LUT R3, R47, 0xff0fffff, RZ, 0xc0, !PT ;  /* 0xff0fffff2f037812 */ /* 0x000fe400078ec0ff */
[----:B------:R-:W-:-:S02]  /*90d0*/  DADD R38, -R36, R38 ;  /* 0x0000000024267229 */ /* 0x000fc40000000126 */
[----:B------:R-:W-:-:S04]  /*90e0*/  ISETP.GT.U32.AND P2, PT, R8, -0x2000001, PT ;  /* 0xfdffffff0800780c */ /* 0x000fc80003f44070 */
[----:B------:R-:W-:Y:S02]  /*90f0*/  SEL R47, R3, R47, P2 ;  /* 0x0000002f032f7207 */ /* 0x000fe40001000000 */
[----:B------:R-:W-:-:S08]  /*9100*/  DADD R38, R48, -R38 ;  /* 0x0000000030267229 */ /* 0x000fd00000000826 */
[----:B------:R-:W-:-:S08]  /*9110*/  DFMA R34, R34, UR6, R38 ;  /* 0x0000000622227c2b */ /* 0x000fd00008000026 */
[----:B------:R-:W-:-:S08]  /*9120*/  DADD R36, R32, R34 ;  /* 0x0000000020247229 */ /* 0x000fd00000000022 */
[----:B------:R-:W-:Y:S02]  /*9130*/  DADD R32, R32, -R36 ;  /* 0x0000000020207229 */ /* 0x000fe40000000824 */
[----:B------:R-:W-:-:S06]  /*9140*/  DMUL R48, R36, R46 ;  /* 0x0000002e24307228 */ /* 0x000fcc0000000000 */
[----:B------:R-:W-:Y:S02]  /*9150*/  DADD R32, R34, R32 ;  /* 0x0000000022207229 */ /* 0x000fe40000000020 */
[----:B------:R-:W-:-:S08]  /*9160*/  DFMA R36, R36, R46, -R48 ;  /* 0x0000002e2424722b */ /* 0x000fd00000000830 */
[----:B------:R-:W-:Y:S01]  /*9170*/  DFMA R46, R32, R46, R36 ;  /* 0x0000002e202e722b */ /* 0x000fe20000000024 */
[----:B------:R-:W-:Y:S02]  /*9180*/  IMAD.MOV.U32 R32, RZ, RZ, 0x652b82fe ;  /* 0x652b82feff207424 */ /* 0x000fe400078e00ff */
[----:B------:R-:W-:-:S05]  /*9190*/  IMAD.MOV.U32 R33, RZ, RZ, 0x3ff71547 ;  /* 0x3ff71547ff217424 */ /* 0x000fca00078e00ff */
[----:B------:R-:W-:-:S08]  /*91a0*/  DADD R34, R48, R46 ;  /* 0x0000000030227229 */ /* 0x000fd0000000002e */
[----:B------:R-:W-:Y:S02]  /*91b0*/  DFMA R32, R34, R32, 6.75539944105574400000e+15 ;  /* 0x433800002220742b */ /* 0x000fe40000000020 */
[----:B------:R-:W-:Y:S01]  /*91c0*/  FSETP.GEU.AND P2, PT, |R35|, 4.1917929649353027344, PT ;  /* 0x4086232b2300780b */ /* 0x000fe20003f4e200 */
[----:B------:R-:W-:-:S05]  /*91d0*/  DADD R48, R48, -R34 ;  /* 0x0000000030307229 */ /* 0x000fca0000000822 */
[----:B------:R-:W-:-:S03]  /*91e0*/  DADD R36, R32, -6.75539944105574400000e+15 ;  /* 0xc338000020247429 */ /* 0x000fc60000000000 */
[----:B------:R-:W-:-:S05]  /*91f0*/  DADD R46, R46, R48 ;  /* 0x000000002e2e7229 */ /* 0x000fca0000000030 */
[----:B------:R-:W-:Y:S01]  /*9200*/  DFMA R38, R36, -UR4, R34 ;  /* 0x8000000424267c2b */ /* 0x000fe20008000022 */
[----:B------:R-:W-:Y:S01]  /*9210*/  UMOV UR4, 0x3b39803f ;  /* 0x3b39803f00047882 */ /* 0x000fe20000000000 */
[----:B------:R-:W-:-:S06]  /*9220*/  UMOV UR5, 0x3c7abc9e ;  /* 0x3c7abc9e00057882 */ /* 0x000fcc0000000000 */
[----:B------:R-:W-:Y:S01]  /*9230*/  DFMA R38, R36, -UR4, R38 ;  /* 0x8000000424267c2b */ /* 0x000fe20008000026 */
[----:B------:R-:W-:Y:S01]  /*9240*/  UMOV UR4, 0x69ce2bdf ;  /* 0x69ce2bdf00047882 */ /* 0x000fe20000000000 */
[----:B------:R-:W-:Y:S01]  /*9250*/  IMAD.MOV.U32 R36, RZ, RZ, -0x35dec16 ;  /* 0xfca213eaff247424 */ /* 0x000fe200078e00ff */
[----:B------:R-:W-:Y:S01]  /*9260*/  UMOV UR5, 0x3e5ade15 ;  /* 0x3e5ade1500057882 */ /* 0x000fe20000000000 */
[----:B------:R-:W-:-:S06]  /*9270*/  IMAD.MOV.U32 R37, RZ, RZ, 0x3e928af3 ;  /* 0x3e928af3ff257424 */ /* 0x000fcc00078e00ff */
[----:B------:R-:W-:Y:S01]  /*9280*/  DFMA R36, R38, UR4, R36 ;  /* 0x0000000426247c2b */ /* 0x000fe20008000024 */
[----:B------:R-:W-:Y:S01]  /*9290*/  UMOV UR4, 0x62401315 ;  /* 0x6240131500047882 */ /* 0x000fe20000000000 */
[----:B------:R-:W-:-:S06]  /*92a0*/  UMOV UR5, 0x3ec71dee ;  /* 0x3ec71dee00057882 */ /* 0x000fcc0000000000 */
[----:B------:R-:W-:Y:S01]  /*92b0*/  DFMA R36, R38, R36, UR4 ;  /* 0x0000000426247e2b */ /* 0x000fe20008000024 */
        /* <DEDUP_REMOVED lines=20> */
[----:B------:R-:W-:-:S08]  /*9400*/  DFMA R36, R38, R36, UR4 ;  /* 0x0000000426247e2b */ /* 0x000fd00008000024 */
[----:B------:R-:W-:-:S08]  /*9410*/  DFMA R36, R38, R36, 1 ;  /* 0x3ff000002624742b */ /* 0x000fd00000000024 */
[----:B------:R-:W-:-:S10]  /*9420*/  DFMA R36, R38, R36, 1 ;  /* 0x3ff000002624742b */ /* 0x000fd40000000024 */
[----:B------:R-:W-:Y:S02]  /*9430*/  IMAD R39, R32, 0x100000, R37 ;  /* 0x0010000020277824 */ /* 0x000fe400078e0225 */
[----:B------:R-:W-:Y:S01]  /*9440*/  IMAD.MOV.U32 R38, RZ, RZ, R36 ;  /* 0x000000ffff267224 */ /* 0x000fe200078e0024 */
[----:B------:R-:W-:Y:S06]  /*9450*/  @!P2 BRA `(.L_x_80) ;  /* 0x000000000030a947 */ /* 0x000fec0003800000 */
[----:B------:R-:W-:Y:S01]  /*9460*/  FSETP.GEU.AND P2, PT, |R35|, 4.2275390625, PT ;  /* 0x408748002300780b */ /* 0x000fe20003f4e200 */
[C---:B------:R-:W-:Y:S02]  /*9470*/  DADD R38, R34.reuse, +INF ;  /* 0x7ff0000022267429 */ /* 0x040fe40000000000 */
[----:B------:R-:W-:-:S08]  /*9480*/  DSETP.GEU.AND P3, PT, R34, RZ, PT ;  /* 0x000000ff2200722a */ /* 0x000fd00003f6e000 */
[----:B------:R-:W-:Y:S02]  /*9490*/  FSEL R38, R38, RZ, P3 ;  /* 0x000000ff26267208 */ /* 0x000fe40001800000 */
[----:B------:R-:W-:Y:S02]  /*94a0*/  @!P2 LEA.HI R3, R32, R32, RZ, 0x1 ;  /* 0x000000202003a211 */ /* 0x000fe400078f08ff */
[----:B------:R-:W-:Y:S02]  /*94b0*/  FSEL R39, R39, RZ, P3 ;  /* 0x000000ff27277208 */ /* 0x000fe40001800000 */
[----:B------:R-:W-:-:S05]  /*94c0*/  @!P2 SHF.R.S32.HI R3, RZ, 0x1, R3 ;  /* 0x00000001ff03a819 */ /* 0x000fca0000011403 */
[----:B------:R-:W-:Y:S02]  /*94d0*/  @!P2 IMAD.IADD R32, R32, 0x1, -R3 ;  /* 0x000000012020a824 */ /* 0x000fe400078e0a03 */
[----:B------:R-:W-:-:S03]  /*94e0*/  @!P2 IMAD R37, R3, 0x100000, R37 ;  /* 0x001000000325a824 */ /* 0x000fc600078e0225 */
[----:B------:R-:W-:Y:S01]  /*94f0*/  @!P2 LEA R33, R32, 0x3ff00000, 0x14 ;  /* 0x3ff000002021a811 */ /* 0x000fe200078ea0ff */
[----:B------:R-:W-:-:S06]  /*9500*/  @!P2 IMAD.MOV.U32 R32, RZ, RZ, RZ ;  /* 0x000000ffff20a224 */ /* 0x000fcc00078e00ff */
[----:B------:R-:W-:-:S11]  /*9510*/  @!P2 DMUL R38, R36, R32 ;  /* 0x000000202426a228 */ /* 0x000fd60000000000 */
.L_x_80:
[----:B------:R-:W-:Y:S01]  /*9520*/  DFMA R46, R46, R38, R38 ;  /* 0x000000262e2e722b */ /* 0x000fe20000000026 */
[----:B------:R-:W-:Y:S01]  /*9530*/  IMAD.MOV.U32 R21, RZ, RZ, 0x0 ;  /* 0x00000000ff157424 */ /* 0x000fe200078e00ff */
[----:B------:R-:W-:-:S08]  /*9540*/  DSETP.NEU.AND P2, PT, |R38|, +INF , PT ;  /* 0x7ff000002600742a */ /* 0x000fd00003f4d200 */
[----:B------:R-:W-:Y:S02]  /*9550*/  FSEL R38, R38, R46, !P2 ;  /* 0x0000002e26267208 */ /* 0x000fe40005000000 */
[----:B------:R-:W-:Y:S01]  /*9560*/  FSEL R39, R39, R47, !P2 ;  /* 0x0000002f27277208 */ /* 0x000fe20005000000 */
[----:B------:R-:W-:Y:S06]  /*9570*/  RET.REL.NODEC R20 `(_Z9GillespiePiiPfiS_ffi) ;  /* 0xffffff6814a07950 */ /* 0x000fec0003c3ffff */
.L_x_81:
[----:B------:R-:W-:-:S00]  /*9580*/  BRA `(.L_x_81) ;  /* 0xfffffffc00fc7947 */ /* 0x000fc0000383ffff */
[----:B------:R-:W-:-:S00]  /*9590*/  NOP ;  /* 0x0000000000007918 */ /* 0x000fc00000000000 */
        /* <DEDUP_REMOVED lines=14> */
.L_x_83:


//--------------------- .nv.global.init           --------------------------
	.section	.nv.global.init,"aw",@progbits
	.align	4
.nv.global.init:
	.type		mrg32k3aM1SubSeq,@object
	.size		mrg32k3aM1SubSeq,(mrg32k3aM2SubSeq - mrg32k3aM1SubSeq)
mrg32k3aM1SubSeq:
        /*0000*/ 	.byte	0x0b, 0xcc, 0xee, 0x04, 0x73, 0x29, 0x8b, 0x6f, 0xf6, 0x53, 0x03, 0xf6, 0x23, 0xf6, 0xea, 0xda
        /* <DEDUP_REMOVED lines=125> */
	.type		mrg32k3aM2SubSeq,@object
	.size		mrg32k3aM2SubSeq,(mrg32k3aM1 - mrg32k3aM2SubSeq)
mrg32k3aM2SubSeq:
        /* <DEDUP_REMOVED lines=126> */
	.type		mrg32k3aM1,@object
	.size		mrg32k3aM1,(mrg32k3aM1Seq - mrg32k3aM1)
mrg32k3aM1:
        /* <DEDUP_REMOVED lines=144> */
	.type		mrg32k3aM1Seq,@object
	.size		mrg32k3aM1Seq,(mrg32k3aM2 - mrg32k3aM1Seq)
mrg32k3aM1Seq:
        /* <DEDUP_REMOVED lines=144> */
	.type		mrg32k3aM2,@object
	.size		mrg32k3aM2,(mrg32k3aM2Seq - mrg32k3aM2)
mrg32k3aM2:
        /* <DEDUP_REMOVED lines=144> */
	.type		mrg32k3aM2Seq,@object
	.size		mrg32k3aM2Seq,(precalc_xorwow_matrix - mrg32k3aM2Seq)
mrg32k3aM2Seq:
        /* <DEDUP_REMOVED lines=144> */
	.type		precalc_xorwow_matrix,@object
	.size		precalc_xorwow_matrix,(precalc_xorwow_offset_matrix - precalc_xorwow_matrix)
precalc_xorwow_matrix:
        /* <DEDUP_REMOVED lines=6400> */
	.type		precalc_xorwow_offset_matrix,@object
	.size		precalc_xorwow_offset_matrix,(.L_1 - precalc_xorwow_offset_matrix)
precalc_xorwow_offset_matrix:
        /* <DEDUP_REMOVED lines=6400> */
.L_1:


//--------------------- .nv.shared.reserved.0     --------------------------
	.section	.nv.shared.reserved.0,"aw",@nobits
	.weak		__nv_reservedSMEM_offset_0_alias
	.size		__nv_reservedSMEM_offset_0_alias, 0, 64
	.other		__nv_reservedSMEM_offset_0_alias,@"STO_CUDA_RESERVED_SHARED STV_DEFAULT"
__nv_reservedSMEM_offset_0_alias:
	.zero		0
	.zero		64


//--------------------- .nv.constant0._Z9GillespiePiiPfiS_ffi --------------------------
	.section	.nv.constant0._Z9GillespiePiiPfiS_ffi,"a",@progbits
	.sectionflags	@""
	.align	4
.nv.constant0._Z9GillespiePiiPfiS_ffi:
	.zero		948


//--------------------- SYMBOLS --------------------------

	.type		.nv.reservedSmem.offset0,@object
	.size		.nv.reservedSmem.offset0,0x4
	.type		malloc,@function
